def attn_fwd(
    Q,
    K,
    V,
    Out,
    Lse,
    sm_scale,
    stride_qz,
    stride_qh,
    stride_qm,
    stride_qk,
    stride_kz,
    stride_kh,
    stride_kn,
    stride_kk,
    stride_vz,
    stride_vh,
    stride_vn,
    stride_vk,
    stride_oz,
    stride_oh,
    stride_om,
    stride_ok,
    seqlen_q,
    seqlen_k,
    BLOCK_M: tl.constexpr,
    BLOCK_N: tl.constexpr,
    HEAD_DIM: tl.constexpr,
    CAUSAL: tl.constexpr,
):
    start_m = tl.program_id(0)
    off_hz = tl.program_id(1)
    q_off = off_hz * stride_qh
    k_off = off_hz * stride_kh
    v_off = off_hz * stride_vh
    offs_m = start_m * BLOCK_M + tl.arange(0, BLOCK_M)
    offs_d = tl.arange(0, HEAD_DIM)
    offs_n = tl.arange(0, BLOCK_N)
    q_ptrs = Q + q_off + offs_m[:, None] * stride_qm + offs_d[None, :] * stride_qk
    k_ptrs = K + k_off + offs_d[:, None] * stride_kk + offs_n[None, :] * stride_kn
    v_ptrs = V + v_off + offs_n[:, None] * stride_vn + offs_d[None, :] * stride_vk
    m_i = tl.full([BLOCK_M], float("-inf"), dtype=tl.float32)
    l_i = tl.zeros([BLOCK_M], dtype=tl.float32) + 1.0
    acc = tl.zeros([BLOCK_M, HEAD_DIM], dtype=tl.float32)
    q = tl.load(q_ptrs)
    acc, l_i, m_i = _attn_fwd_inner(
        acc,
        l_i,
        m_i,
        q,
        k_ptrs,
        v_ptrs,
        sm_scale,
        stride_kn,
        stride_vn,
        start_m,
        seqlen_k,
        BLOCK_M,
        BLOCK_N,
        HEAD_DIM,
        CAUSAL,
    )
    acc = acc / l_i[:, None]
    lse = m_i + tl.math.log2(l_i) / 1.4426950408889634
    o_ptrs = (
        Out
        + off_hz * stride_oh
        + offs_m[:, None] * stride_om
        + offs_d[None, :] * stride_ok
    )
    tl.store(o_ptrs, acc.to(Out.dtype.element_ty))
    tl.store(Lse + off_hz * seqlen_q + offs_m, lse)

# config = {"BLOCK_M": 64, "BLOCK_N": 64, "HEAD_DIM": 32, "arch": "sm_90", "causal": false, "dtype": "fp16", "num_stages": 3, "num_warps": 8}
# arch = sm_90


// ===== COMPILED SASS (sm_90a) =====

	.target	sm_90a

	.elftype	@"ET_EXEC"


//--------------------- .note.nv.tkinfo           --------------------------
	.section	.note.nv.tkinfo,"",@"SHT_NOTE"
	.sectionflags	@"SHF_NOTE_NV_TKINFO"
	.tkinfo
        /*0018*/ 	.word	0x00000002
        /*0030*/ 	.string	""
        /*0030*/ 	.string	"ptxas"
        /*0030*/ 	.string	"Cuda compilation tools, release 13.0, V13.0.88"
        /*0030*/ 	.string	"Build cuda_13.0.r13.0/compiler.36424714_0"
        /*0030*/ 	.string	"-v  -suppress-debug-info  -lineinfo  -arch sm_90a "



//--------------------- .note.nv.cuinfo           --------------------------
	.section	.note.nv.cuinfo,"",@"SHT_NOTE"
	.sectionflags	@"SHF_NOTE_NV_CUINFO"
        /*0018*/ 	.short	0x0002
        /*001a*/ 	.short	0x005a
        /*001c*/ 	.short	0x0082
	.zero		2


//--------------------- .nv.info                  --------------------------
	.section	.nv.info,"",@"SHT_CUDA_INFO"
	.align	4


	//----- nvinfo : EIATTR_REGCOUNT
	.align		4
        /*0000*/ 	.byte	0x04, 0x2f
        /*0002*/ 	.short	(.L_2 - .L_1)
	.align		4
.L_1:
        /*0004*/ 	.word	index@(attn_fwd)
        /*0008*/ 	.word	0x00000079


	//----- nvinfo : EIATTR_FRAME_SIZE
	.align		4
.L_2:
        /*000c*/ 	.byte	0x04, 0x11
        /*000e*/ 	.short	(.L_4 - .L_3)
	.align		4
.L_3:
        /*0010*/ 	.word	index@(attn_fwd)
        /*0014*/ 	.word	0x00000000


	//----- nvinfo : EIATTR_MIN_STACK_SIZE
	.align		4
.L_4:
        /*0018*/ 	.byte	0x04, 0x12
        /*001a*/ 	.short	(.L_6 - .L_5)
	.align		4
.L_5:
        /*001c*/ 	.word	index@(attn_fwd)
        /*0020*/ 	.word	0x00000000
.L_6:


//--------------------- .nv.compat                --------------------------
	.section	.nv.compat,"",@"SHT_CUDA_COMPAT_INFO"
	.align	4
        /*0000*/ 	.byte	0x02, 0x09, 0x01, 0x00, 0x02, 0x02, 0x04, 0x00, 0x02, 0x05, 0x05, 0x00, 0x03, 0x07, 0x01, 0x01
        /*0010*/ 	.byte	0x02, 0x03, 0x00, 0x00, 0x02, 0x06, 0x01, 0x00, 0x04, 0x0b, 0x08, 0x00, 0x00, 0x00, 0x00, 0x00
        /*0020*/ 	.byte	0x00, 0x00, 0x00, 0x00


//--------------------- .nv.info.attn_fwd         --------------------------
	.section	.nv.info.attn_fwd,"",@"SHT_CUDA_INFO"
	.sectionflags	@""
	.align	4


	//----- nvinfo : EIATTR_CUDA_API_VERSION
	.align		4
        /*0000*/ 	.byte	0x04, 0x37
        /*0002*/ 	.short	(.L_8 - .L_7)
.L_7:
        /*0004*/ 	.word	0x00000082


	//----- nvinfo : EIATTR_KPARAM_INFO
	.align		4
.L_8:
        /*0008*/ 	.byte	0x04, 0x17
        /*000a*/ 	.short	(.L_10 - .L_9)
.L_9:
        /*000c*/ 	.word	0x00000000
        /*0010*/ 	.short	0x0019
        /*0012*/ 	.short	0x0080
        /*0014*/ 	.byte	0x00, 0xf4, 0x21, 0x00


	//----- nvinfo : EIATTR_KPARAM_INFO
	.align		4
.L_10:
        /*0018*/ 	.byte	0x04, 0x17
        /*001a*/ 	.short	(.L_12 - .L_11)
.L_11:
        /*001c*/ 	.word	0x00000000
        /*0020*/ 	.short	0x0018
        /*0022*/ 	.short	0x0078
        /*0024*/ 	.byte	0x00, 0xf4, 0x21, 0x00


	//----- nvinfo : EIATTR_KPARAM_INFO
	.align		4
.L_12:
        /*0028*/ 	.byte	0x04, 0x17
        /*002a*/ 	.short	(.L_14 - .L_13)
.L_13:
        /*002c*/ 	.word	0x00000000
        /*0030*/ 	.short	0x0017
        /*0032*/ 	.short	0x0070
        /*0034*/ 	.byte	0x00, 0xf0, 0x11, 0x00


	//----- nvinfo : EIATTR_KPARAM_INFO
	.align		4
.L_14:
        /*0038*/ 	.byte	0x04, 0x17
        /*003a*/ 	.short	(.L_16 - .L_15)
.L_15:
        /*003c*/ 	.word	0x00000000
        /*0040*/ 	.short	0x0016
        /*0042*/ 	.short	0x006c
        /*0044*/ 	.byte	0x00, 0xf0, 0x11, 0x00


	//----- nvinfo : EIATTR_KPARAM_INFO
	.align		4
.L_16:
        /*0048*/ 	.byte	0x04, 0x17
        /*004a*/ 	.short	(.L_18 - .L_17)
.L_17:
        /*004c*/ 	.word	0x00000000
        /*0050*/ 	.short	0x0015
        /*0052*/ 	.short	0x0068
        /*0054*/ 	.byte	0x00, 0xf0, 0x11, 0x00


	//----- nvinfo : EIATTR_KPARAM_INFO
	.align		4
.L_18:
        /*0058*/ 	.byte	0x04, 0x17
        /*005a*/ 	.short	(.L_20 - .L_19)
.L_19:
        /*005c*/ 	.word	0x00000000
        /*0060*/ 	.short	0x0014
        /*0062*/ 	.short	0x0064
        /*0064*/ 	.byte	0x00, 0xf0, 0x11, 0x00


	//----- nvinfo : EIATTR_KPARAM_INFO
	.align		4
.L_20:
        /*0068*/ 	.byte	0x04, 0x17
        /*006a*/ 	.short	(.L_22 - .L_21)
.L_21:
        /*006c*/ 	.word	0x00000000
        /*0070*/ 	.short	0x0013
        /*0072*/ 	.short	0x0060
        /*0074*/ 	.byte	0x00, 0xf0, 0x11, 0x00


	//----- nvinfo : EIATTR_KPARAM_INFO
	.align		4
.L_22:
        /*0078*/ 	.byte	0x04, 0x17
        /*007a*/ 	.short	(.L_24 - .L_23)
.L_23:
        /*007c*/ 	.word	0x00000000
        /*0080*/ 	.short	0x0012
        /*0082*/ 	.short	0x005c
        /*0084*/ 	.byte	0x00, 0xf0, 0x11, 0x00


	//----- nvinfo : EIATTR_KPARAM_INFO
	.align		4
.L_24:
        /*0088*/ 	.byte	0x04, 0x17
        /*008a*/ 	.short	(.L_26 - .L_25)
.L_25:
        /*008c*/ 	.word	0x00000000
        /*0090*/ 	.short	0x0011
        /*0092*/ 	.short	0x0058
        /*0094*/ 	.byte	0x00, 0xf0, 0x11, 0x00


	//----- nvinfo : EIATTR_KPARAM_INFO
	.align		4
.L_26:
        /*0098*/ 	.byte	0x04, 0x17
        /*009a*/ 	.short	(.L_28 - .L_27)
.L_27:
        /*009c*/ 	.word	0x00000000
        /*00a0*/ 	.short	0x0010
        /*00a2*/ 	.short	0x0054
        /*00a4*/ 	.byte	0x00, 0xf0, 0x11, 0x00


	//----- nvinfo : EIATTR_KPARAM_INFO
	.align		4
.L_28:
        /*00a8*/ 	.byte	0x04, 0x17
        /*00aa*/ 	.short	(.L_30 - .L_29)
.L_29:
        /*00ac*/ 	.word	0x00000000
        /*00b0*/ 	.short	0x000f
        /*00b2*/ 	.short	0x0050
        /*00b4*/ 	.byte	0x00, 0xf0, 0x11, 0x00


	//----- nvinfo : EIATTR_KPARAM_INFO
	.align		4
.L_30:
        /*00b8*/ 	.byte	0x04, 0x17
        /*00ba*/ 	.short	(.L_32 - .L_31)
.L_31:
        /*00bc*/ 	.word	0x00000000
        /*00c0*/ 	.short	0x000e
        /*00c2*/ 	.short	0x004c
        /*00c4*/ 	.byte	0x00, 0xf0, 0x11, 0x00


	//----- nvinfo : EIATTR_KPARAM_INFO
	.align		4
.L_32:
        /*00c8*/ 	.byte	0x04, 0x17
        /*00ca*/ 	.short	(.L_34 - .L_33)
.L_33:
        /*00cc*/ 	.word	0x00000000
        /*00d0*/ 	.short	0x000d
        /*00d2*/ 	.short	0x0048
        /*00d4*/ 	.byte	0x00, 0xf0, 0x11, 0x00


	//----- nvinfo : EIATTR_KPARAM_INFO
	.align		4
.L_34:
        /*00d8*/ 	.byte	0x04, 0x17
        /*00da*/ 	.short	(.L_36 - .L_35)
.L_35:
        /*00dc*/ 	.word	0x00000000
        /*00e0*/ 	.short	0x000c
        /*00e2*/ 	.short	0x0044
        /*00e4*/ 	.byte	0x00, 0xf0, 0x11, 0x00


	//----- nvinfo : EIATTR_KPARAM_INFO
	.align		4
.L_36:
        /*00e8*/ 	.byte	0x04, 0x17
        /*00ea*/ 	.short	(.L_38 - .L_37)
.L_37:
        /*00ec*/ 	.word	0x00000000
        /*00f0*/ 	.short	0x000b
        /*00f2*/ 	.short	0x0040
        /*00f4*/ 	.byte	0x00, 0xf0, 0x11, 0x00


	//----- nvinfo : EIATTR_KPARAM_INFO
	.align		4
.L_38:
        /*00f8*/ 	.byte	0x04, 0x17
        /*00fa*/ 	.short	(.L_40 - .L_39)
.L_39:
        /*00fc*/ 	.word	0x00000000
        /*0100*/ 	.short	0x000a
        /*0102*/ 	.short	0x003c
        /*0104*/ 	.byte	0x00, 0xf0, 0x11, 0x00


	//----- nvinfo : EIATTR_KPARAM_INFO
	.align		4
.L_40:
        /*0108*/ 	.byte	0x04, 0x17
        /*010a*/ 	.short	(.L_42 - .L_41)
.L_41:
        /*010c*/ 	.word	0x00000000
        /*0110*/ 	.short	0x0009
        /*0112*/ 	.short	0x0038
        /*0114*/ 	.byte	0x00, 0xf0, 0x11, 0x00


	//----- nvinfo : EIATTR_KPARAM_INFO
	.align		4
.L_42:
        /*0118*/ 	.byte	0x04, 0x17
        /*011a*/ 	.short	(.L_44 - .L_43)
.L_43:
        /*011c*/ 	.word	0x00000000
        /*0120*/ 	.short	0x0008
        /*0122*/ 	.short	0x0034
        /*0124*/ 	.byte	0x00, 0xf0, 0x11, 0x00


	//----- nvinfo : EIATTR_KPARAM_INFO
	.align		4
.L_44:
        /*0128*/ 	.byte	0x04, 0x17
        /*012a*/ 	.short	(.L_46 - .L_45)
.L_45:
        /*012c*/ 	.word	0x00000000
        /*0130*/ 	.short	0x0007
        /*0132*/ 	.short	0x0030
        /*0134*/ 	.byte	0x00, 0xf0, 0x11, 0x00


	//----- nvinfo : EIATTR_KPARAM_INFO
	.align		4
.L_46:
        /*0138*/ 	.byte	0x04, 0x17
        /*013a*/ 	.short	(.L_48 - .L_47)
.L_47:
        /*013c*/ 	.word	0x00000000
        /*0140*/ 	.short	0x0006
        /*0142*/ 	.short	0x002c
        /*0144*/ 	.byte	0x00, 0xf0, 0x11, 0x00


	//----- nvinfo : EIATTR_KPARAM_INFO
	.align		4
.L_48:
        /*0148*/ 	.byte	0x04, 0x17
        /*014a*/ 	.short	(.L_50 - .L_49)
.L_49:
        /*014c*/ 	.word	0x00000000
        /*0150*/ 	.short	0x0005
        /*0152*/ 	.short	0x0028
        /*0154*/ 	.byte	0x00, 0xf0, 0x11, 0x00


	//----- nvinfo : EIATTR_KPARAM_INFO
	.align		4
.L_50:
        /*0158*/ 	.byte	0x04, 0x17
        /*015a*/ 	.short	(.L_52 - .L_51)
.L_51:
        /*015c*/ 	.word	0x00000000
        /*0160*/ 	.short	0x0004
        /*0162*/ 	.short	0x0020
        /*0164*/ 	.byte	0x00, 0xf4, 0x21, 0x00


	//----- nvinfo : EIATTR_KPARAM_INFO
	.align		4
.L_52:
        /*0168*/ 	.byte	0x04, 0x17
        /*016a*/ 	.short	(.L_54 - .L_53)
.L_53:
        /*016c*/ 	.word	0x00000000
        /*0170*/ 	.short	0x0003
        /*0172*/ 	.short	0x0018
        /*0174*/ 	.byte	0x00, 0xf4, 0x21, 0x00


	//----- nvinfo : EIATTR_KPARAM_INFO
	.align		4
.L_54:
        /*0178*/ 	.byte	0x04, 0x17
        /*017a*/ 	.short	(.L_56 - .L_55)
.L_55:
        /*017c*/ 	.word	0x00000000
        /*0180*/ 	.short	0x0002
        /*0182*/ 	.short	0x0010
        /*0184*/ 	.byte	0x00, 0xf4, 0x21, 0x00


	//----- nvinfo : EIATTR_KPARAM_INFO
	.align		4
.L_56:
        /*0188*/ 	.byte	0x04, 0x17
        /*018a*/ 	.short	(.L_58 - .L_57)
.L_57:
        /*018c*/ 	.word	0x00000000
        /*0190*/ 	.short	0x0001
        /*0192*/ 	.short	0x0008
        /*0194*/ 	.byte	0x00, 0xf4, 0x21, 0x00


	//----- nvinfo : EIATTR_KPARAM_INFO
	.align		4
.L_58:
        /*0198*/ 	.byte	0x04, 0x17
        /*019a*/ 	.short	(.L_60 - .L_59)
.L_59:
        /*019c*/ 	.word	0x00000000
        /*01a0*/ 	.short	0x0000
        /*01a2*/ 	.short	0x0000
        /*01a4*/ 	.byte	0x00, 0xf4, 0x21, 0x00


	//----- nvinfo : EIATTR_SPARSE_MMA_MASK
	.align		4
.L_60:
        /*01a8*/ 	.byte	0x03, 0x50
        /*01aa*/ 	.short	0x0000


	//----- nvinfo : EIATTR_MAXREG_COUNT
	.align		4
        /*01ac*/ 	.byte	0x03, 0x1b
        /*01ae*/ 	.short	0x00ff


	//----- nvinfo : EIATTR_NUM_BARRIERS
	.align		4
        /*01b0*/ 	.byte	0x02, 0x4c
        /*01b2*/ 	.byte	0x01
	.zero		1


	//----- nvinfo : EIATTR_MERCURY_ISA_VERSION
	.align		4
        /*01b4*/ 	.byte	0x03, 0x5f
        /*01b6*/ 	.short	0x0101


	//----- nvinfo : EIATTR_COOP_GROUP_MASK_REGIDS
	.align		4
        /*01b8*/ 	.byte	0x04, 0x29
        /*01ba*/ 	.short	(.L_62 - .L_61)


	//   ....[0]....
.L_61:
        /*01bc*/ 	.word	0xffffffff


	//   ....[1]....
        /*01c0*/ 	.word	0xffffffff


	//   ....[2]....
        /*01c4*/ 	.word	0xffffffff


	//   ....[3]....
        /*01c8*/ 	.word	0xffffffff


	//   ....[4]....
        /*01cc*/ 	.word	0xffffffff


	//   ....[5]....
        /*01d0*/ 	.word	0xffffffff


	//   ....[6]....
        /*01d4*/ 	.word	0xffffffff


	//   ....[7]....
        /*01d8*/ 	.word	0xffffffff


	//----- nvinfo : EIATTR_COOP_GROUP_INSTR_OFFSETS
	.align		4
.L_62:
        /*01dc*/ 	.byte	0x04, 0x28
        /*01de*/ 	.short	(.L_64 - .L_63)


	//   ....[0]....
.L_63:
        /*01e0*/ 	.word	0x000011e0


	//   ....[1]....
        /*01e4*/ 	.word	0x00001250


	//   ....[2]....
        /*01e8*/ 	.word	0x00001440


	//   ....[3]....
        /*01ec*/ 	.word	0x000014a0


	//   ....[4]....
        /*01f0*/ 	.word	0x00001fb0


	//   ....[5]....
        /*01f4*/ 	.word	0x00001fd0


	//   ....[6]....
        /*01f8*/ 	.word	0x00002010


	//   ....[7]....
        /*01fc*/ 	.word	0x00002020


	//----- nvinfo : EIATTR_EXIT_INSTR_OFFSETS
	.align		4
.L_64:
        /*0200*/ 	.byte	0x04, 0x1c
        /*0202*/ 	.short	(.L_66 - .L_65)


	//   ....[0]....
.L_65:
        /*0204*/ 	.word	0x00002cc0


	//   ....[1]....
        /*0208*/ 	.word	0x00002cf0


	//----- nvinfo : EIATTR_REQNTID
	.align		4
.L_66:
        /*020c*/ 	.byte	0x04, 0x10
        /*020e*/ 	.short	(.L_68 - .L_67)
.L_67:
        /*0210*/ 	.word	0x00000100
        /*0214*/ 	.word	0x00000001
        /*0218*/ 	.word	0x00000001


	//----- nvinfo : EIATTR_CBANK_PARAM_SIZE
	.align		4
.L_68:
        /*021c*/ 	.byte	0x03, 0x19
        /*021e*/ 	.short	0x0088


	//----- nvinfo : EIATTR_PARAM_CBANK
	.align		4
        /*0220*/ 	.byte	0x04, 0x0a
        /*0222*/ 	.short	(.L_70 - .L_69)
	.align		4
.L_69:
        /*0224*/ 	.word	index@(.nv.constant0.attn_fwd)
        /*0228*/ 	.short	0x0210
        /*022a*/ 	.short	0x0088


	//----- nvinfo : EIATTR_SW_WAR
	.align		4
.L_70:
        /*022c*/ 	.byte	0x04, 0x36
        /*022e*/ 	.short	(.L_72 - .L_71)
.L_71:
        /*0230*/ 	.word	0x00000008
.L_72:


//--------------------- .nv.callgraph             --------------------------
	.section	.nv.callgraph,"",@"SHT_CUDA_CALLGRAPH"
	.align	4
	.sectionentsize	8
	.align		4
        /*0000*/ 	.word	0x00000000
	.align		4
        /*0004*/ 	.word	0xffffffff
	.align		4
        /*0008*/ 	.word	0x00000000
	.align		4
        /*000c*/ 	.word	0xfffffffe
	.align		4
        /*0010*/ 	.word	0x00000000
	.align		4
        /*0014*/ 	.word	0xfffffffd
	.align		4
        /*0018*/ 	.word	0x00000000
	.align		4
        /*001c*/ 	.word	0xfffffffc


//--------------------- .nv.constant4             --------------------------
	.section	.nv.constant4,"a",@progbits
	.align	8
	.align		8
.nv.constant4:
        /*0000*/ 	.dword	_$_str


//--------------------- .text.attn_fwd            --------------------------
	.section	.text.attn_fwd,"ax",@progbits
	.align	128
        .global         attn_fwd
        .type           attn_fwd,@function
        .size           attn_fwd,(.L_x_3 - attn_fwd)
        .other          attn_fwd,@"STO_CUDA_ENTRY STV_DEFAULT"
attn_fwd:
.text.attn_fwd:
[----:B------:R-:W-:Y:S01]  /*0000*/  LDC R1, c[0x0][0x28] ;  /* 0x00000a00ff017b82 */ /* 0x000fe20000000800 */
[----:B------:R-:W0:Y:S07]  /*0010*/  S2R R0, SR_TID.X ;  /* 0x0000000000007919 */ /* 0x000e2e0000002100 */
[----:B------:R-:W1:Y:S01]  /*0020*/  LDC R16, c[0x0][0x248] ;  /* 0x00009200ff107b82 */ /* 0x000e620000000800 */
[----:B------:R-:W-:Y:S01]  /*0030*/  ULDC.64 UR4, c[0x0][0x240] ;  /* 0x0000900000047ab9 */ /* 0x000fe20000000a00 */
[----:B------:R-:W-:Y:S01]  /*0040*/  ULDC.64 UR26, c[0x0][0x208] ;  /* 0x00008200001a7ab9 */ /* 0x000fe20000000a00 */
[----:B------:R-:W2:Y:S05]  /*0050*/  S2R R3, SR_CTAID.X ;  /* 0x0000000000037919 */ /* 0x000eaa0000002500 */
[----:B------:R-:W3:Y:S08]  /*0060*/  S2UR UR24, SR_CTAID.Y ;  /* 0x00000000001879c3 */ /* 0x000ef00000002600 */
[----:B------:R-:W4:Y:S08]  /*0070*/  LDC.64 R24, c[0x0][0x210] ;  /* 0x00008400ff187b82 */ /* 0x000f300000000a00 */
[----:B------:R-:W5:Y:S01]  /*0080*/  LDC R80, c[0x0][0x280] ;  /* 0x0000a000ff507b82 */ /* 0x000f620000000800 */
[----:B0-----:R-:W-:Y:S01]  /*0090*/  SHF.R.U32.HI R79, RZ, 0x6, R0 ;  /* 0x00000006ff4f7819 */ /* 0x001fe20000011600 */
[----:B---3--:R-:W-:Y:S01]  /*00a0*/  UIMAD UR4, UR24, UR4, URZ ;  /* 0x00000004180472a4 */ /* 0x008fe2000f8e023f */
[----:B------:R-:W-:-:S02]  /*00b0*/  LOP3.LUT R14, R0, 0x3f, RZ, 0xc0, !PT ;  /* 0x0000003f000e7812 */ /* 0x000fc400078ec0ff */
[----:B------:R-:W-:Y:S01]  /*00c0*/  SGXT.U32 R79, R79, 0x2 ;  /* 0x000000024f4f781a */ /* 0x000fe20000000000 */
[----:B------:R-:W-:Y:S01]  /*00d0*/  USHF.L.U32 UR6, UR4, 0x1, URZ ;  /* 0x0000000104067899 */ /* 0x000fe2000800063f */
[----:B--2---:R-:W-:-:S03]  /*00e0*/  LEA R78, R3, R14, 0x6 ;  /* 0x0000000e034e7211 */ /* 0x004fc600078e30ff */
[----:B-1----:R-:W-:Y:S02]  /*00f0*/  IMAD R4, R79, R16, RZ ;  /* 0x000000104f047224 */ /* 0x002fe400078e02ff */
[----:B------:R-:W-:Y:S01]  /*0100*/  IMAD R2, R78, UR5, RZ ;  /* 0x000000054e027c24 */ /* 0x000fe2000f8e02ff */
[----:B------:R-:W-:Y:S02]  /*0110*/  UIMAD.WIDE UR4, UR4, 0x2, URZ ;  /* 0x00000002040478a5 */ /* 0x000fe4000f8e023f */
[----:B------:R-:W-:Y:S02]  /*0120*/  LEA R5, R16, R4, 0x2 ;  /* 0x0000000410057211 */ /* 0x000fe400078e10ff */
[C---:B------:R-:W-:Y:S01]  /*0130*/  SHF.L.U32 R3, R2.reuse, 0x1, RZ ;  /* 0x0000000102037819 */ /* 0x040fe200000006ff */
[----:B------:R-:W-:-:S03]  /*0140*/  IMAD.HI R2, R2, 0x2, RZ ;  /* 0x0000000202027827 */ /* 0x000fc600078e02ff */
[----:B----4-:R-:W-:Y:S01]  /*0150*/  IADD3 R24, P0, P1, R3, UR6, R24 ;  /* 0x0000000603187c10 */ /* 0x010fe2000f91e018 */
[----:B------:R-:W-:-:S03]  /*0160*/  IMAD R7, R16, 0x4, R5 ;  /* 0x0000000410077824 */ /* 0x000fc600078e0205 */
[----:B------:R-:W-:Y:S02]  /*0170*/  IADD3.X R26, R2, UR5, R25, P0, P1 ;  /* 0x00000005021a7c10 */ /* 0x000fe400087e2419 */
[----:B------:R-:W-:Y:S02]  /*0180*/  LEA R9, R16, R7, 0x2 ;  /* 0x0000000710097211 */ /* 0x000fe400078e10ff */
[----:B------:R-:W-:Y:S02]  /*0190*/  LEA R2, P0, R4, R24, 0x1 ;  /* 0x0000001804027211 */ /* 0x000fe400078008ff */
[----:B------:R-:W-:Y:S02]  /*01a0*/  LEA R11, R16, R9, 0x2 ;  /* 0x00000009100b7211 */ /* 0x000fe400078e10ff */
[----:B------:R-:W-:Y:S02]  /*01b0*/  LEA.HI.X.SX32 R3, R4, R26, 0x1, P0 ;  /* 0x0000001a04037211 */ /* 0x000fe400000f0eff */
[----:B------:R-:W-:-:S02]  /*01c0*/  LEA R4, P0, R5, R24, 0x1 ;  /* 0x0000001805047211 */ /* 0x000fc400078008ff */
[C---:B------:R-:W-:Y:S01]  /*01d0*/  LEA R15, R16.reuse, R11, 0x2 ;  /* 0x0000000b100f7211 */ /* 0x040fe200078e10ff */
[----:B------:R0:W2:Y:S01]  /*01e0*/  LDG.E.U16 R18, desc[UR26][R2.64] ;  /* 0x0000001a02127981 */ /* 0x0000a2000c1e1500 */
[----:B------:R-:W-:Y:S02]  /*01f0*/  LEA.HI.X.SX32 R5, R5, R26, 0x1, P0 ;  /* 0x0000001a05057211 */ /* 0x000fe400000f0eff */
[-C--:B------:R-:W-:Y:S01]  /*0200*/  LEA R6, P1, R7, R24.reuse, 0x1 ;  /* 0x0000001807067211 */ /* 0x080fe200078208ff */
[----:B------:R-:W-:Y:S01]  /*0210*/  IMAD R13, R16, 0x4, R15 ;  /* 0x00000004100d7824 */ /* 0x000fe200078e020f */
[----:B------:R-:W-:Y:S01]  /*0220*/  LEA R8, P0, R9, R24, 0x1 ;  /* 0x0000001809087211 */ /* 0x000fe200078008ff */
[----:B------:R-:W3:Y:S01]  /*0230*/  LDG.E.U16 R20, desc[UR26][R4.64] ;  /* 0x0000001a04147981 */ /* 0x000ee2000c1e1500 */
[-C--:B------:R-:W-:Y:S02]  /*0240*/  LEA.HI.X.SX32 R7, R7, R26.reuse, 0x1, P1 ;  /* 0x0000001a07077211 */ /* 0x080fe400008f0eff */
[----:B------:R-:W-:-:S02]  /*0250*/  LEA.HI.X.SX32 R9, R9, R26, 0x1, P0 ;  /* 0x0000001a09097211 */ /* 0x000fc400000f0eff */
[-C--:B------:R-:W-:Y:S01]  /*0260*/  LEA R10, P0, R11, R24.reuse, 0x1 ;  /* 0x000000180b0a7211 */ /* 0x080fe200078008ff */
[----:B------:R1:W4:Y:S01]  /*0270*/  LDG.E.U16 R22, desc[UR26][R6.64] ;  /* 0x0000001a06167981 */ /* 0x000322000c1e1500 */
[----:B------:R-:W-:Y:S02]  /*0280*/  LEA R12, P1, R13, R24, 0x1 ;  /* 0x000000180d0c7211 */ /* 0x000fe400078208ff */
[----:B------:R-:W-:Y:S01]  /*0290*/  LEA R16, R16, R13, 0x2 ;  /* 0x0000000d10107211 */ /* 0x000fe200078e10ff */
[----:B------:R-:W3:Y:S01]  /*02a0*/  LDG.E.U16 R8, desc[UR26][R8.64] ;  /* 0x0000001a08087981 */ /* 0x000ee2000c1e1500 */
[-C--:B------:R-:W-:Y:S02]  /*02b0*/  LEA.HI.X.SX32 R11, R11, R26.reuse, 0x1, P0 ;  /* 0x0000001a0b0b7211 */ /* 0x080fe400000f0eff */
[----:B------:R-:W-:Y:S02]  /*02c0*/  LEA.HI.X.SX32 R13, R13, R26, 0x1, P1 ;  /* 0x0000001a0d0d7211 */ /* 0x000fe400008f0eff */
[-C--:B0-----:R-:W-:Y:S01]  /*02d0*/  LEA R2, P0, R15, R24.reuse, 0x1 ;  /* 0x000000180f027211 */ /* 0x081fe200078008ff */
[----:B------:R-:W3:Y:S01]  /*02e0*/  LDG.E.U16 R10, desc[UR26][R10.64] ;  /* 0x0000001a0a0a7981 */ /* 0x000ee2000c1e1500 */
[----:B-1----:R-:W-:-:S02]  /*02f0*/  LEA R6, P1, R16, R24, 0x1 ;  /* 0x0000001810067211 */ /* 0x002fc400078208ff */
[-C--:B------:R-:W-:Y:S01]  /*0300*/  LEA.HI.X.SX32 R3, R15, R26.reuse, 0x1, P0 ;  /* 0x0000001a0f037211 */ /* 0x080fe200000f0eff */
[----:B------:R-:W3:Y:S01]  /*0310*/  LDG.E.U16 R12, desc[UR26][R12.64] ;  /* 0x0000001a0c0c7981 */ /* 0x000ee2000c1e1500 */
[----:B------:R-:W-:-:S03]  /*0320*/  LEA.HI.X.SX32 R7, R16, R26, 0x1, P1 ;  /* 0x0000001a10077211 */ /* 0x000fc600008f0eff */
[----:B------:R0:W3:Y:S04]  /*0330*/  LDG.E.U16 R2, desc[UR26][R2.64] ;  /* 0x0000001a02027981 */ /* 0x0000e8000c1e1500 */
[----:B------:R-:W3:Y:S01]  /*0340*/  LDG.E.U16 R6, desc[UR26][R6.64] ;  /* 0x0000001a06067981 */ /* 0x000ee2000c1e1500 */
[----:B------:R-:W1:Y:S01]  /*0350*/  S2UR UR4, SR_CgaCtaId ;  /* 0x00000000000479c3 */ /* 0x000e620000008800 */
[C---:B------:R-:W-:Y:S01]  /*0360*/  LOP3.LUT R4, R0.reuse, 0xc0, RZ, 0xc0, !PT ;  /* 0x000000c000047812 */ /* 0x040fe200078ec0ff */
[----:B------:R-:W-:Y:S01]  /*0370*/  UMOV UR25, 0x400 ;  /* 0x0000040000197882 */ /* 0x000fe20000000000 */
[----:B------:R-:W-:Y:S02]  /*0380*/  SHF.L.U32 R81, R0, 0x1, RZ ;  /* 0x0000000100517819 */ /* 0x000fe400000006ff */
[----:B------:R-:W-:-:S02]  /*0390*/  ISETP.NE.U32.AND P0, PT, R4, RZ, PT ;  /* 0x000000ff0400720c */ /* 0x000fc40003f05070 */
[----:B------:R-:W-:Y:S02]  /*03a0*/  SHF.R.U32.HI R4, RZ, 0x2, R4 ;  /* 0x00000002ff047819 */ /* 0x000fe40000011604 */
[----:B-----5:R-:W-:Y:S02]  /*03b0*/  ISETP.GE.AND P1, PT, R80, 0x1, PT ;  /* 0x000000015000780c */ /* 0x020fe40003f26270 */
[----:B------:R-:W-:Y:S01]  /*03c0*/  LOP3.LUT R83, R4, 0x1fe, R81, 0x78, !PT ;  /* 0x000001fe04537812 */ /* 0x000fe200078e7851 */
[C---:B------:R-:W-:Y:S01]  /*03d0*/  IMAD.SHL.U32 R82, R0.reuse, 0x4, RZ ;  /* 0x0000000400527824 */ /* 0x040fe200078e00ff */
[C---:B------:R-:W-:Y:S02]  /*03e0*/  SHF.L.U32 R5, R0.reuse, 0x6, RZ ;  /* 0x0000000600057819 */ /* 0x040fe400000006ff */
[----:B------:R-:W-:Y:S02]  /*03f0*/  LOP3.LUT R84, R0, 0x80, RZ, 0xc0, !PT ;  /* 0x0000008000547812 */ /* 0x000fe400078ec0ff */
[----:B------:R-:W-:-:S02]  /*0400*/  SHF.R.S32.HI R85, RZ, 0x3, R0 ;  /* 0x00000003ff557819 */ /* 0x000fc40000011400 */
[----:B0-----:R-:W-:Y:S01]  /*0410*/  SHF.R.S32.HI R3, RZ, 0x4, R0 ;  /* 0x00000004ff037819 */ /* 0x001fe20000011400 */
[----:B-1----:R-:W-:Y:S01]  /*0420*/  ULEA UR25, UR4, UR25, 0x18 ;  /* 0x0000001904197291 */ /* 0x002fe2000f8ec03f */
[----:B------:R-:W-:Y:S02]  /*0430*/  LOP3.LUT R87, R83, 0x40, RZ, 0x3c, !PT ;  /* 0x0000004053577812 */ /* 0x000fe400078e3cff */
[----:B------:R-:W-:Y:S02]  /*0440*/  LOP3.LUT R5, R5, 0x40, RZ, 0xc0, !PT ;  /* 0x0000004005057812 */ /* 0x000fe400078ec0ff */
[----:B------:R-:W-:Y:S02]  /*0450*/  SGXT R85, R85, 0x1 ;  /* 0x000000015555781a */ /* 0x000fe40000000200 */
[----:B------:R-:W-:Y:S02]  /*0460*/  SGXT R3, R3, 0x1 ;  /* 0x000000010303781a */ /* 0x000fe40000000200 */
[----:B------:R-:W-:-:S02]  /*0470*/  SHF.R.U32.HI R16, RZ, 0x1, R84 ;  /* 0x00000001ff107819 */ /* 0x000fc40000011654 */
[----:B------:R-:W-:Y:S02]  /*0480*/  LOP3.LUT R86, R82, 0x180, RZ, 0xc0, !PT ;  /* 0x0000018052567812 */ /* 0x000fe400078ec0ff */
[----:B------:R-:W-:Y:S01]  /*0490*/  SHF.R.S32.HI R88, RZ, 0x5, R0 ;  /* 0x00000005ff587819 */ /* 0x000fe20000011400 */
[----:B------:R-:W-:Y:S01]  /*04a0*/  IMAD.MOV.U32 R90, RZ, RZ, 0x3f800000 ;  /* 0x3f800000ff5a7424 */ /* 0x000fe200078e00ff */
[----:B------:R-:W-:Y:S02]  /*04b0*/  LEA R84, R84, R5, 0x2 ;  /* 0x0000000554547211 */ /* 0x000fe400078e10ff */
[----:B------:R-:W-:Y:S02]  /*04c0*/  CS2R R56, SRZ ;  /* 0x0000000000387805 */ /* 0x000fe4000001ff00 */
[----:B------:R-:W-:Y:S02]  /*04d0*/  LOP3.LUT R85, R16, 0x440, R85, 0x78, !PT ;  /* 0x0000044010557812 */ /* 0x000fe400078e7855 */
[----:B------:R-:W-:-:S02]  /*04e0*/  CS2R R58, SRZ ;  /* 0x00000000003a7805 */ /* 0x000fc4000001ff00 */
[----:B------:R-:W-:Y:S02]  /*04f0*/  LOP3.LUT R86, R86, 0x804, R3, 0xf8, !PT ;  /* 0x0000080456567812 */ /* 0x000fe400078ef803 */
[----:B------:R-:W-:Y:S02]  /*0500*/  CS2R R60, SRZ ;  /* 0x00000000003c7805 */ /* 0x000fe4000001ff00 */
[----:B------:R-:W-:Y:S02]  /*0510*/  MOV R93, 0xff800000 ;  /* 0xff800000005d7802 */ /* 0x000fe40000000f00 */
[----:B------:R-:W-:Y:S02]  /*0520*/  CS2R R62, SRZ ;  /* 0x00000000003e7805 */ /* 0x000fe4000001ff00 */
[----:B------:R-:W-:Y:S02]  /*0530*/  MOV R4, 0x3f800000 ;  /* 0x3f80000000047802 */ /* 0x000fe40000000f00 */
[----:B------:R-:W-:-:S02]  /*0540*/  MOV R101, 0xff800000 ;  /* 0xff80000000657802 */ /* 0x000fc40000000f00 */
[----:B------:R-:W-:Y:S01]  /*0550*/  SGXT R88, R88, 0x1 ;  /* 0x000000015858781a */ /* 0x000fe20000000200 */
[----:B--2---:R0:W-:Y:S04]  /*0560*/  STS.U16 [R83+UR25], R18 ;  /* 0x0000001253007988 */ /* 0x0041e80008000419 */
[----:B----4-:R0:W-:Y:S04]  /*0570*/  STS.U16 [R83+UR25+0x400], R22 ;  /* 0x0004001653007988 */ /* 0x0101e80008000419 */
[----:B---3--:R0:W-:Y:S04]  /*0580*/  STS.U16 [R83+UR25+0x800], R10 ;  /* 0x0008000a53007988 */ /* 0x0081e80008000419 */
[----:B------:R0:W-:Y:S04]  /*0590*/  STS.U16 [R83+UR25+0xc00], R12 ;  /* 0x000c000c53007988 */ /* 0x0001e80008000419 */
[----:B------:R0:W-:Y:S04]  /*05a0*/  STS.U16 [R87+UR25+0x200], R20 ;  /* 0x0002001457007988 */ /* 0x0001e80008000419 */
[----:B------:R0:W-:Y:S04]  /*05b0*/  STS.U16 [R87+UR25+0x600], R8 ;  /* 0x0006000857007988 */ /* 0x0001e80008000419 */
[----:B------:R0:W-:Y:S04]  /*05c0*/  STS.U16 [R87+UR25+0xa00], R2 ;  /* 0x000a000257007988 */ /* 0x0001e80008000419 */
[----:B------:R0:W-:Y:S01]  /*05d0*/  STS.U16 [R87+UR25+0xe00], R6 ;  /* 0x000e000657007988 */ /* 0x0001e20008000419 */
[----:B------:R-:W-:Y:S05]  /*05e0*/  @!P1 BRA `(.L_x_0) ;  /* 0x0000001800c09947 */ /* 0x000fea0003800000 */
[----:B------:R-:W1:Y:S01]  /*05f0*/  LDC.64 R4, c[0x0][0x250] ;  /* 0x00009400ff047b82 */ /* 0x000e620000000a00 */
[----:B0-----:R-:W-:Y:S01]  /*0600*/  LOP3.LUT R6, R0, 0x1f, RZ, 0xc0, !PT ;  /* 0x0000001f00067812 */ /* 0x001fe200078ec0ff */
[----:B------:R-:W-:Y:S01]  /*0610*/  ULDC UR4, c[0x0][0x258] ;  /* 0x0000960000047ab9 */ /* 0x000fe20000000800 */
[--C-:B------:R-:W-:Y:S01]  /*0620*/  SHF.R.U32.HI R7, RZ, 0x5, R0.reuse ;  /* 0x00000005ff077819 */ /* 0x100fe20000011600 */
[----:B------:R-:W-:Y:S01]  /*0630*/  ULDC.64 UR6, c[0x0][0x218] ;  /* 0x0000860000067ab9 */ /* 0x000fe20000000a00 */
[----:B------:R-:W-:Y:S01]  /*0640*/  SHF.R.U32.HI R10, RZ, 0x5, R0 ;  /* 0x00000005ff0a7819 */ /* 0x000fe20000011600 */
[----:B------:R-:W-:Y:S01]  /*0650*/  ULDC.64 UR8, c[0x0][0x220] ;  /* 0x0000880000087ab9 */ /* 0x000fe20000000a00 */
[----:B------:R-:W-:Y:S01]  /*0660*/  R2UR UR28, R7 ;  /* 0x00000000071c72ca */ /* 0x000fe200000e0000 */
[----:B------:R-:W0:Y:S01]  /*0670*/  LDC.64 R2, c[0x0][0x260] ;  /* 0x00009800ff027b82 */ /* 0x000e220000000a00 */
[----:B------:R-:W-:Y:S01]  /*0680*/  IMAD R7, R6, UR4, RZ ;  /* 0x0000000406077c24 */ /* 0x000fe2000f8e02ff */
[----:B------:R-:W-:Y:S01]  /*0690*/  UIADD3 UR29, UR25, 0x1000, URZ ;  /* 0x00001000191d7890 */ /* 0x000fe2000fffe03f */
[----:B------:R-:W-:Y:S01]  /*06a0*/  IMAD.MOV.U32 R89, RZ, RZ, RZ ;  /* 0x000000ffff597224 */ /* 0x000fe200078e00ff */
[----:B------:R-:W-:-:S02]  /*06b0*/  MOV R91, RZ ;  /* 0x000000ff005b7202 */ /* 0x000fc40000000f00 */
[----:B------:R-:W-:Y:S02]  /*06c0*/  CS2R R56, SRZ ;  /* 0x0000000000387805 */ /* 0x000fe4000001ff00 */
[C---:B------:R-:W-:Y:S01]  /*06d0*/  SHF.L.U32 R9, R7.reuse, 0x1, RZ ;  /* 0x0000000107097819 */ /* 0x040fe200000006ff */
[----:B------:R-:W-:Y:S01]  /*06e0*/  IMAD.HI R7, R7, 0x2, RZ ;  /* 0x0000000207077827 */ /* 0x000fe200078e02ff */
[----:B------:R-:W2:Y:S01]  /*06f0*/  LDC R28, c[0x0][0x268] ;  /* 0x00009a00ff1c7b82 */ /* 0x000ea20000000800 */
[----:B------:R-:W-:Y:S01]  /*0700*/  USHF.R.U32.HI UR22, URZ, 0x4, UR29 ;  /* 0x000000043f167899 */ /* 0x000fe2000801161d */
[----:B------:R-:W-:Y:S02]  /*0710*/  MOV R92, 0xff800000 ;  /* 0xff800000005c7802 */ /* 0x000fe40000000f00 */
[----:B------:R-:W-:Y:S01]  /*0720*/  CS2R R58, SRZ ;  /* 0x00000000003a7805 */ /* 0x000fe2000001ff00 */
[----:B------:R-:W-:Y:S01]  /*0730*/  UIADD3 UR4, UR28, 0x18, URZ ;  /* 0x000000181c047890 */ /* 0x000fe2000fffe03f */
[----:B------:R-:W-:Y:S01]  /*0740*/  MOV R90, 0x3f800000 ;  /* 0x3f800000005a7802 */ /* 0x000fe20000000f00 */
[----:B------:R-:W-:Y:S01]  /*0750*/  UIADD3 UR5, UR28, 0x38, URZ ;  /* 0x000000381c057890 */ /* 0x000fe2000fffe03f */
[----:B------:R-:W-:Y:S01]  /*0760*/  CS2R R60, SRZ ;  /* 0x00000000003c7805 */ /* 0x000fe2000001ff00 */
[----:B-1----:R-:W-:Y:S01]  /*0770*/  IMAD R4, R4, UR24, RZ ;  /* 0x0000001804047c24 */ /* 0x002fe2000f8e02ff */
[----:B------:R-:W-:Y:S01]  /*0780*/  USGXT.U32 UR22, UR22, 0xe ;  /* 0x0000000e1616789a */ /* 0x000fe20008000000 */
[----:B------:R-:W-:Y:S01]  /*0790*/  CS2R R62, SRZ ;  /* 0x00000000003e7805 */ /* 0x000fe2000001ff00 */
[----:B------:R-:W-:Y:S01]  /*07a0*/  ULDC UR30, c[0x0][0x238] ;  /* 0x00008e00001e7ab9 */ /* 0x000fe20000000800 */
[----:B------:R-:W-:Y:S01]  /*07b0*/  IMAD R13, R5, UR5, RZ ;  /* 0x00000005050d7c24 */ /* 0x000fe2000f8e02ff */
[C---:B------:R-:W-:Y:S01]  /*07c0*/  SHF.L.U32 R6, R4.reuse, 0x1, RZ ;  /* 0x0000000104067819 */ /* 0x040fe200000006ff */
[----:B------:R-:W-:Y:S01]  /*07d0*/  IMAD.HI R4, R4, 0x2, RZ ;  /* 0x0000000204047827 */ /* 0x000fe200078e02ff */
[----:B------:R-:W-:-:S02]  /*07e0*/  UIADD3 UR10, UP0, UR22, 0x2, URZ ;  /* 0x00000002160a7890 */ /* 0x000fc4000ff1e03f */
[----:B------:R-:W-:Y:S01]  /*07f0*/  IADD3 R21, P1, P2, R9, UR6, R6 ;  /* 0x0000000609157c10 */ /* 0x000fe2000fa3e006 */
[----:B0-----:R-:W-:Y:S01]  /*0800*/  IMAD R2, R2, UR24, RZ ;  /* 0x0000001802027c24 */ /* 0x001fe2000f8e02ff */
[----:B------:R-:W-:Y:S01]  /*0810*/  SGXT.U32 R6, R10, 0x3 ;  /* 0x000000030a06781a */ /* 0x000fe20000000000 */
[----:B------:R-:W-:Y:S01]  /*0820*/  IMAD R14, R14, R3, RZ ;  /* 0x000000030e0e7224 */ /* 0x000fe200078e02ff */
[----:B------:R-:W-:Y:S01]  /*0830*/  IADD3.X R27, R7, UR7, R4, P1, P2 ;  /* 0x00000007071b7c10 */ /* 0x000fe20008fe4404 */
[----:B------:R-:W-:Y:S01]  /*0840*/  USHF.R.U32.HI UR6, URZ, 0x4, UR25 ;  /* 0x000000043f067899 */ /* 0x000fe20008011619 */
[----:B------:R-:W-:Y:S01]  /*0850*/  SHF.L.U32 R8, R2, 0x1, RZ ;  /* 0x0000000102087819 */ /* 0x000fe200000006ff */
[C---:B------:R-:W-:Y:S01]  /*0860*/  IMAD.SHL.U32 R11, R14.reuse, 0x2, RZ ;  /* 0x000000020e0b7824 */ /* 0x040fe200078e00ff */
[----:B------:R-:W-:Y:S01]  /*0870*/  UMOV UR7, URZ ;  /* 0x0000003f00077c82 */ /* 0x000fe20008000000 */
[----:B------:R-:W-:Y:S01]  /*0880*/  IMAD.HI R9, R14, 0x2, RZ ;  /* 0x000000020e097827 */ /* 0x000fe200078e02ff */
[----:B------:R-:W-:-:S02]  /*0890*/  USGXT.U32 UR6, UR6, 0xe ;  /* 0x0000000e0606789a */ /* 0x000fc40008000000 */
[----:B------:R-:W-:Y:S01]  /*08a0*/  IADD3 R77, P3, P4, R11, UR8, R8 ;  /* 0x000000080b4d7c10 */ /* 0x000fe2000fc7e008 */
[----:B------:R-:W-:Y:S01]  /*08b0*/  IMAD.HI R8, R2, 0x2, RZ ;  /* 0x0000000202087827 */ /* 0x000fe200078e02ff */
[----:B------:R-:W-:Y:S01]  /*08c0*/  UMOV UR8, 0x80 ;  /* 0x0000008000087882 */ /* 0x000fe20000000000 */
[----:B------:R-:W-:Y:S02]  /*08d0*/  UMOV UR21, 0x40000040 ;  /* 0x4000004000157882 */ /* 0x000fe40000000000 */
[----:B------:R-:W-:Y:S01]  /*08e0*/  IMAD R2, R6, R5, RZ ;  /* 0x0000000506027224 */ /* 0x000fe200078e02ff */
[----:B------:R-:W-:Y:S01]  /*08f0*/  IADD3.X R29, R9, UR9, R8, P3, P4 ;  /* 0x00000009091d7c10 */ /* 0x000fe20009fe8408 */
[----:B------:R-:W-:Y:S01]  /*0900*/  IMAD R11, R5, UR4, RZ ;  /* 0x00000004050b7c24 */ /* 0x000fe2000f8e02ff */
[-C--:B------:R-:W-:Y:S01]  /*0910*/  LEA R12, P4, R13, R21.reuse, 0x1 ;  /* 0x000000150d0c7211 */ /* 0x080fe200078808ff */
[----:B--2---:R-:W-:Y:S01]  /*0920*/  IMAD R23, R79, R28, RZ ;  /* 0x0000001c4f177224 */ /* 0x004fe200078e02ff */
[C---:B------:R-:W-:Y:S01]  /*0930*/  LEA R4, R5.reuse, R2, 0x3 ;  /* 0x0000000205047211 */ /* 0x040fe200078e18ff */
[----:B------:R-:W-:Y:S01]  /*0940*/  UMOV UR4, URZ ;  /* 0x0000003f00047c82 */ /* 0x000fe20008000000 */
[-C--:B------:R-:W-:Y:S01]  /*0950*/  LEA R6, P1, R2, R21.reuse, 0x1 ;  /* 0x0000001502067211 */ /* 0x080fe200078208ff */
[----:B------:R-:W-:Y:S01]  /*0960*/  UIADD3.X UR11, UR4, -0x7fffffe0, URZ, UP0, !UPT ;  /* 0x80000020040b7890 */ /* 0x000fe200087fe43f */
[----:B------:R-:W-:Y:S01]  /*0970*/  LEA R8, P2, R4, R21, 0x1 ;  /* 0x0000001504087211 */ /* 0x000fe200078408ff */
[----:B------:R-:W-:Y:S01]  /*0980*/  IMAD R22, R5, 0x8, R4 ;  /* 0x0000000805167824 */ /* 0x000fe200078e0204 */
[----:B------:R-:W-:Y:S01]  /*0990*/  LEA.HI.X.SX32 R7, R2, R27, 0x1, P1 ;  /* 0x0000001b02077211 */ /* 0x000fe200008f0eff */
[----:B------:R-:W-:Y:S01]  /*09a0*/  UMOV UR9, 0x40000040 ;  /* 0x4000004000097882 */ /* 0x000fe20000000000 */
[----:B------:R-:W-:Y:S01]  /*09b0*/  LEA R10, P3, R11, R21, 0x1 ;  /* 0x000000150b0a7211 */ /* 0x000fe200078608ff */
[----:B------:R-:W-:Y:S01]  /*09c0*/  UIADD3.64 UR8, UR6, UR8, URZ ;  /* 0x0000000806087297 */ /* 0x000fe2000fffe03f */
[C---:B------:R-:W-:Y:S01]  /*09d0*/  LEA R24, R5.reuse, R22, 0x4 ;  /* 0x0000001605187211 */ /* 0x040fe200078e20ff */
[----:B------:R-:W-:Y:S01]  /*09e0*/  UIADD3.64 UR14, UR10, 0x7e, URZ ;  /* 0x0000007e0a0e7897 */ /* 0x000fe2000fffe03f */
[----:B------:R-:W-:Y:S01]  /*09f0*/  LEA R25, R28, R23, 0x2 ;  /* 0x000000171c197211 */ /* 0x000fe200078e10ff */
[----:B------:R-:W-:Y:S01]  /*0a00*/  UIADD3.64 UR18, UR10, 0x80, URZ ;  /* 0x000000800a127897 */ /* 0x000fe2000fffe03f */
[----:B------:R-:W-:Y:S01]  /*0a10*/  LEA R2, R5, R24, 0x3 ;  /* 0x0000001805027211 */ /* 0x000fe200078e18ff */
[----:B------:R-:W-:Y:S01]  /*0a20*/  UMOV UR20, UR6 ;  /* 0x0000000600147c82 */ /* 0x000fe20008000000 */
[----:B------:R-:W-:-:S02]  /*0a30*/  LEA.HI.X.SX32 R9, R4, R27, 0x1, P2 ;  /* 0x0000001b04097211 */ /* 0x000fc400010f0eff */
[----:B------:R-:W-:Y:S01]  /*0a40*/  LEA.HI.X.SX32 R11, R11, R27, 0x1, P3 ;  /* 0x0000001b0b0b7211 */ /* 0x000fe200018f0eff */
[----:B------:R-:W-:Y:S01]  /*0a50*/  IMAD R4, R5, 0x8, R2 ;  /* 0x0000000805047824 */ /* 0x000fe200078e0202 */
[----:B------:R-:W-:Y:S02]  /*0a60*/  LEA R18, P3, R2, R21, 0x1 ;  /* 0x0000001502127211 */ /* 0x000fe400078608ff */
[----:B------:R-:W-:Y:S02]  /*0a70*/  LEA R26, R28, R25, 0x2 ;  /* 0x000000191c1a7211 */ /* 0x000fe400078e10ff */
[----:B------:R-:W-:Y:S02]  /*0a80*/  LEA.HI.X.SX32 R13, R13, R27, 0x1, P4 ;  /* 0x0000001b0d0d7211 */ /* 0x000fe400020f0eff */
[----:B------:R-:W-:Y:S02]  /*0a90*/  LEA R20, P4, R4, R21, 0x1 ;  /* 0x0000001504147211 */ /* 0x000fe400078808ff */
[----:B------:R-:W-:-:S02]  /*0aa0*/  LEA.HI.X.SX32 R19, R2, R27, 0x1, P3 ;  /* 0x0000001b02137211 */ /* 0x000fc400018f0eff */
[----:B------:R-:W-:Y:S02]  /*0ab0*/  LEA R2, R28, R26, 0x2 ;  /* 0x0000001a1c027211 */ /* 0x000fe400078e10ff */
[-C--:B------:R-:W-:Y:S02]  /*0ac0*/  LEA R14, P1, R22, R21.reuse, 0x1 ;  /* 0x00000015160e7211 */ /* 0x080fe400078208ff */
[----:B------:R-:W-:Y:S02]  /*0ad0*/  LEA R16, P2, R24, R21, 0x1 ;  /* 0x0000001518107211 */ /* 0x000fe400078408ff */
[-C--:B------:R-:W-:Y:S02]  /*0ae0*/  LEA.HI.X.SX32 R21, R4, R27.reuse, 0x1, P4 ;  /* 0x0000001b04157211 */ /* 0x080fe400020f0eff */
[----:B------:R-:W-:Y:S02]  /*0af0*/  LEA R4, R28, R2, 0x2 ;  /* 0x000000021c047211 */ /* 0x000fe400078e10ff */
[----:B------:R-:W-:-:S02]  /*0b00*/  LEA.HI.X.SX32 R15, R22, R27, 0x1, P1 ;  /* 0x0000001b160f7211 */ /* 0x000fc400008f0eff */
[----:B------:R-:W-:Y:S02]  /*0b10*/  LEA.HI.X.SX32 R17, R24, R27, 0x1, P2 ;  /* 0x0000001b18117211 */ /* 0x000fe400010f0eff */
[C---:B------:R-:W-:Y:S02]  /*0b20*/  LEA R22, P1, R23.reuse, R77, 0x1 ;  /* 0x0000004d17167211 */ /* 0x040fe400078208ff */
[----:B------:R-:W-:Y:S02]  /*0b30*/  LEA R24, R28, R4, 0x2 ;  /* 0x000000041c187211 */ /* 0x000fe400078e10ff */
[----:B------:R-:W-:Y:S02]  /*0b40*/  LEA.HI.X.SX32 R23, R23, R29, 0x1, P1 ;  /* 0x0000001d17177211 */ /* 0x000fe400008f0eff */
[-C--:B------:R-:W-:Y:S01]  /*0b50*/  LEA R68, P1, R2, R77.reuse, 0x1 ;  /* 0x0000004d02447211 */ /* 0x080fe200078208ff */
[----:B------:R-:W-:Y:S01]  /*0b60*/  IMAD R27, R28, 0x4, R24 ;  /* 0x000000041c1b7824 */ /* 0x000fe200078e0218 */
[----:B------:R-:W-:-:S02]  /*0b70*/  LEA R64, P2, R25, R77, 0x1 ;  /* 0x0000004d19407211 */ /* 0x000fc400078408ff */
[----:B------:R-:W-:Y:S02]  /*0b80*/  LEA.HI.X.SX32 R69, R2, R29, 0x1, P1 ;  /* 0x0000001d02457211 */ /* 0x000fe400008f0eff */
[----:B------:R-:W-:Y:S02]  /*0b90*/  LEA R66, P3, R26, R77, 0x1 ;  /* 0x0000004d1a427211 */ /* 0x000fe400078608ff */
[----:B------:R-:W-:Y:S02]  /*0ba0*/  LEA R2, R28, R27, 0x2 ;  /* 0x0000001b1c027211 */ /* 0x000fe400078e10ff */
[-C--:B------:R-:W-:Y:S02]  /*0bb0*/  LEA.HI.X.SX32 R65, R25, R29.reuse, 0x1, P2 ;  /* 0x0000001d19417211 */ /* 0x080fe400010f0eff */
[----:B------:R-:W-:Y:S02]  /*0bc0*/  LEA.HI.X.SX32 R67, R26, R29, 0x1, P3 ;  /* 0x0000001d1a437211 */ /* 0x000fe400018f0eff */
[----:B------:R-:W-:-:S02]  /*0bd0*/  LEA R70, P1, R4, R77, 0x1 ;  /* 0x0000004d04467211 */ /* 0x000fc400078208ff */
[-C--:B------:R-:W-:Y:S02]  /*0be0*/  LEA R76, P4, R2, R77.reuse, 0x1 ;  /* 0x0000004d024c7211 */ /* 0x080fe400078808ff */
[-C--:B------:R-:W-:Y:S02]  /*0bf0*/  LEA R72, P2, R24, R77.reuse, 0x1 ;  /* 0x0000004d18487211 */ /* 0x080fe400078408ff */
[----:B------:R-:W-:Y:S02]  /*0c00*/  LEA R74, P3, R27, R77, 0x1 ;  /* 0x0000004d1b4a7211 */ /* 0x000fe400078608ff */
[-C--:B------:R-:W-:Y:S02]  /*0c10*/  LEA.HI.X.SX32 R71, R4, R29.reuse, 0x1, P1 ;  /* 0x0000001d04477211 */ /* 0x080fe400008f0eff */
[-C--:B------:R-:W-:Y:S02]  /*0c20*/  LEA.HI.X.SX32 R77, R2, R29.reuse, 0x1, P4 ;  /* 0x0000001d024d7211 */ /* 0x080fe400020f0eff */
[----:B------:R-:W-:-:S02]  /*0c30*/  LEA.HI.X.SX32 R73, R24, R29, 0x1, P2 ;  /* 0x0000001d18497211 */ /* 0x000fc400010f0eff */
[----:B------:R-:W-:Y:S02]  /*0c40*/  LEA.HI.X.SX32 R75, R27, R29, 0x1, P3 ;  /* 0x0000001d1b4b7211 */ /* 0x000fe400018f0eff */
[----:B------:R-:W-:Y:S02]  /*0c50*/  MOV R4, 0x3f800000 ;  /* 0x3f80000000047802 */ /* 0x000fe40000000f00 */
[----:B------:R-:W-:-:S07]  /*0c60*/  MOV R2, 0xff800000 ;  /* 0xff80000000027802 */ /* 0x000fce0000000f00 */
.L_x_1:
[----:B------:R-:W-:-:S04]  /*0c70*/  IMAD.WIDE R24, R89, 0x2, R6 ;  /* 0x0000000259187825 */ /* 0x000fc800078e0206 */
[C---:B------:R-:W-:Y:S02]  /*0c80*/  IMAD.WIDE R26, R89.reuse, 0x2, R8 ;  /* 0x00000002591a7825 */ /* 0x040fe400078e0208 */
[----:B------:R-:W2:Y:S02]  /*0c90*/  LDG.E.U16 R24, desc[UR26][R24.64] ;  /* 0x0000001a18187981 */ /* 0x000ea4000c1e1500 */
[C---:B------:R-:W-:Y:S02]  /*0ca0*/  IMAD.WIDE R28, R89.reuse, 0x2, R14 ;  /* 0x00000002591c7825 */ /* 0x040fe400078e020e */
[----:B------:R-:W3:Y:S02]  /*0cb0*/  LDG.E.U16 R94, desc[UR26][R26.64] ;  /* 0x0000001a1a5e7981 */ /* 0x000ee4000c1e1500 */
[C---:B------:R-:W-:Y:S02]  /*0cc0*/  IMAD.WIDE R30, R89.reuse, 0x2, R10 ;  /* 0x00000002591e7825 */ /* 0x040fe400078e020a */
[----:B------:R-:W4:Y:S02]  /*0cd0*/  LDG.E.U16 R96, desc[UR26][R28.64] ;  /* 0x0000001a1c607981 */ /* 0x000f24000c1e1500 */
[----:B------:R-:W-:-:S02]  /*0ce0*/  IMAD.WIDE R32, R89, 0x2, R16 ;  /* 0x0000000259207825 */ /* 0x000fc400078e0210 */
[----:B------:R-:W5:Y:S02]  /*0cf0*/  LDG.E.U16 R98, desc[UR26][R30.64] ;  /* 0x0000001a1e627981 */ /* 0x000f64000c1e1500 */
[C---:B------:R-:W-:Y:S02]  /*0d00*/  IMAD.WIDE R34, R89.reuse, 0x2, R18 ;  /* 0x0000000259227825 */ /* 0x040fe400078e0212 */
[----:B------:R-:W5:Y:S02]  /*0d10*/  LDG.E.U16 R100, desc[UR26][R32.64] ;  /* 0x0000001a20647981 */ /* 0x000f64000c1e1500 */
[C---:B------:R-:W-:Y:S02]  /*0d20*/  IMAD.WIDE R36, R89.reuse, 0x2, R20 ;  /* 0x0000000259247825 */ /* 0x040fe400078e0214 */
[----:B------:R-:W5:Y:S02]  /*0d30*/  LDG.E.U16 R102, desc[UR26][R34.64] ;  /* 0x0000001a22667981 */ /* 0x000f64000c1e1500 */
[----:B------:R-:W-:-:S02]  /*0d40*/  IMAD.WIDE R38, R89, 0x2, R12 ;  /* 0x0000000259267825 */ /* 0x000fc400078e020c */
[----:B------:R-:W5:Y:S04]  /*0d50*/  LDG.E.U16 R104, desc[UR26][R36.64] ;  /* 0x0000001a24687981 */ /* 0x000f68000c1e1500 */
[----:B------:R-:W5:Y:S01]  /*0d60*/  LDG.E.U16 R106, desc[UR26][R38.64] ;  /* 0x0000001a266a7981 */ /* 0x000f62000c1e1500 */
[----:B------:R-:W-:Y:S06]  /*0d70*/  BAR.SYNC.DEFER_BLOCKING 0x0 ;  /* 0x0000000000007b1d */ /* 0x000fec0000010000 */
[----:B------:R-:W-:Y:S01]  /*0d80*/  UMOV UR23, 0x80000020 ;  /* 0x8000002000177882 */ /* 0x000fe20000000000 */
[----:B------:R-:W-:Y:S01]  /*0d90*/  UMOV UR12, UR20 ;  /* 0x00000014000c7c82 */ /* 0x000fe20008000000 */
[----:B------:R-:W-:Y:S01]  /*0da0*/  UMOV UR13, UR21 ;  /* 0x00000015000d7c82 */ /* 0x000fe20008000000 */
[----:B------:R-:W-:Y:S01]  /*0db0*/  UMOV UR16, UR8 ;  /* 0x0000000800107c82 */ /* 0x000fe20008000000 */
[----:B------:R-:W-:Y:S01]  /*0dc0*/  UMOV UR17, UR9 ;  /* 0x0000000900117c82 */ /* 0x000fe20008000000 */
[C---:B------:R-:W-:Y:S01]  /*0dd0*/  IMAD.WIDE R108, R91.reuse, 0x2, R74 ;  /* 0x000000025b6c7825 */ /* 0x040fe200078e024a */
[----:B--2---:R0:W-:Y:S04]  /*0de0*/  STS.U16 [R83+UR25+0x1000], R24 ;  /* 0x0010001853007988 */ /* 0x0041e80008000419 */
[----:B---3--:R-:W-:Y:S04]  /*0df0*/  STS.U16 [R83+UR25+0x1200], R94 ;  /* 0x0012005e53007988 */ /* 0x008fe80008000419 */
[----:B----4-:R-:W-:Y:S04]  /*0e00*/  STS.U16 [R83+UR25+0x1400], R96 ;  /* 0x0014006053007988 */ /* 0x010fe80008000419 */
[----:B-----5:R-:W-:Y:S04]  /*0e10*/  STS.U16 [R83+UR25+0x1600], R98 ;  /* 0x0016006253007988 */ /* 0x020fe80008000419 */
[----:B------:R-:W-:Y:S04]  /*0e20*/  STS.U16 [R83+UR25+0x1800], R100 ;  /* 0x0018006453007988 */ /* 0x000fe80008000419 */
[----:B------:R1:W-:Y:S04]  /*0e30*/  STS.U16 [R83+UR25+0x1a00], R102 ;  /* 0x001a006653007988 */ /* 0x0003e80008000419 */
[----:B------:R2:W-:Y:S04]  /*0e40*/  STS.U16 [R83+UR25+0x1c00], R104 ;  /* 0x001c006853007988 */ /* 0x0005e80008000419 */
[----:B------:R3:W-:Y:S01]  /*0e50*/  STS.U16 [R83+UR25+0x1e00], R106 ;  /* 0x001e006a53007988 */ /* 0x0007e20008000419 */
[----:B------:R4:W-:Y:S06]  /*0e60*/  MEMBAR.ALL.CTA ;  /* 0x0000000000007992 */ /* 0x0009ec0000008000 */
[----:B----4-:R-:W4:Y:S02]  /*0e70*/  FENCE.VIEW.ASYNC.S ;  /* 0x00000000000073c6 */ /* 0x010f240000000000 */
[----:B----4-:R-:W-:Y:S06]  /*0e80*/  BAR.SYNC.DEFER_BLOCKING 0x0 ;  /* 0x0000000000007b1d */ /* 0x010fec0000010000 */
[----:B0-----:R-:W-:Y:S01]  /*0e90*/  WARPGROUP.ARRIVE ;  /* 0x00000000000079c5 */ /* 0x001fe20000000000 */
[C---:B-1----:R-:W-:Y:S01]  /*0ea0*/  IMAD.WIDE R102, R91.reuse, 0x2, R22 ;  /* 0x000000025b667825 */ /* 0x042fe200078e0216 */
[----:B------:R-:W4:Y:S04]  /*0eb0*/  LDG.E.U16 R108, desc[UR26][R108.64] ;  /* 0x0000001a6c6c7981 */ /* 0x000f28000c1e1500 */
[----:B------:R-:W-:Y:S01]  /*0ec0*/  HGMMA.64x32x16.F32 R40, gdesc[UR20].tnspA, RZ, !UPT ;  /* 0x20600000142879f0 */ /* 0x000fe2000c7008ff */
[C---:B--2---:R-:W-:Y:S01]  /*0ed0*/  IMAD.WIDE R104, R91.reuse, 0x2, R66 ;  /* 0x000000025b687825 */ /* 0x044fe200078e0242 */
[----:B------:R-:W2:Y:S03]  /*0ee0*/  LDG.E.U16 R102, desc[UR26][R102.64] ;  /* 0x0000001a66667981 */ /* 0x000ea6000c1e1500 */
[----:B---3--:R-:W-:-:S02]  /*0ef0*/  IMAD.WIDE R106, R91, 0x2, R70 ;  /* 0x000000025b6a7825 */ /* 0x008fc400078e0246 */
[----:B------:R-:W3:Y:S02]  /*0f00*/  LDG.E.U16 R104, desc[UR26][R104.64] ;  /* 0x0000001a68687981 */ /* 0x000ee4000c1e1500 */
[C---:B------:R-:W-:Y:S02]  /*0f10*/  IMAD.WIDE R100, R91.reuse, 0x2, R64 ;  /* 0x000000025b647825 */ /* 0x040fe400078e0240 */
[----:B------:R-:W5:Y:S02]  /*0f20*/  LDG.E.U16 R106, desc[UR26][R106.64] ;  /* 0x0000001a6a6a7981 */ /* 0x000f64000c1e1500 */
[----:B------:R-:W-:Y:S02]  /*0f30*/  IMAD.WIDE R98, R91, 0x2, R76 ;  /* 0x000000025b627825 */ /* 0x000fe400078e024c */
[----:B------:R0:W4:Y:S01]  /*0f40*/  LDG.E.U16 R100, desc[UR26][R100.64] ;  /* 0x0000001a64647981 */ /* 0x000122000c1e1500 */
[----:B------:R-:W-:Y:S04]  /*0f50*/  HGMMA.64x32x16.F32 R40, gdesc[UR8].tnspA, R40 ;  /* 0x20600000082879f0 */ /* 0x000fe80008700828 */
[----:B------:R-:W-:Y:S04]  /*0f60*/  HGMMA.64x32x16.F32 R24, gdesc[UR12].tnspA, RZ, !UPT ;  /* 0x206000000c1879f0 */ /* 0x000fe8000c7008ff */
[----:B------:R-:W-:Y:S03]  /*0f70*/  HGMMA.64x32x16.F32 R24, gdesc[UR16].tnspA, R24, gsb0 ;  /* 0x20600000101879f0 */ /* 0x000fe60008000818 */
[----:B------:R-:W-:-:S02]  /*0f80*/  WARPGROUP.DEPBAR.LE gsb0, 0x0 ;  /* 0x00008000000079c5 */ /* 0x000fc40000010000 */
[----:B------:R-:W-:Y:S01]  /*0f90*/  FMUL R93, R40, UR30 ;  /* 0x0000001e285d7c20 */ /* 0x000fe20008400000 */
[----:B------:R-:W-:-:S05]  /*0fa0*/  FMUL R94, R41, UR30 ;  /* 0x0000001e295e7c20 */ /* 0x000fca0008400000 */
[----:B------:R-:W-:Y:S01]  /*0fb0*/  FMNMX R96, R93, R94, !PT ;  /* 0x0000005e5d607209 */ /* 0x000fe20007800000 */
[----:B------:R-:W-:Y:S01]  /*0fc0*/  FMUL R93, R44, UR30 ;  /* 0x0000001e2c5d7c20 */ /* 0x000fe20008400000 */
[----:B------:R-:W-:-:S04]  /*0fd0*/  FMUL R94, R45, UR30 ;  /* 0x0000001e2d5e7c20 */ /* 0x000fc80008400000 */
[----:B------:R-:W-:Y:S01]  /*0fe0*/  FMNMX R93, R93, R96, !PT ;  /* 0x000000605d5d7209 */ /* 0x000fe20007800000 */
[----:B------:R-:W-:-:S03]  /*0ff0*/  IMAD.WIDE R96, R91, 0x2, R72 ;  /* 0x000000025b607825 */ /* 0x000fc600078e0248 */
[----:B------:R-:W-:Y:S01]  /*1000*/  FMNMX R114, R94, R93, !PT ;  /* 0x0000005d5e727209 */ /* 0x000fe20007800000 */
[----:B------:R-:W-:Y:S01]  /*1010*/  FMUL R93, R48, UR30 ;  /* 0x0000001e305d7c20 */ /* 0x000fe20008400000 */
[----:B------:R-:W-:Y:S01]  /*1020*/  IMAD.WIDE R94, R91, 0x2, R68 ;  /* 0x000000025b5e7825 */ /* 0x000fe200078e0244 */
[----:B------:R-:W4:Y:S03]  /*1030*/  LDG.E.U16 R112, desc[UR26][R96.64] ;  /* 0x0000001a60707981 */ /* 0x000f26000c1e1500 */
[----:B------:R-:W-:Y:S01]  /*1040*/  FMNMX R116, R93, R114, !PT ;  /* 0x000000725d747209 */ /* 0x000fe20007800000 */
[----:B------:R1:W4:Y:S04]  /*1050*/  LDG.E.U16 R110, desc[UR26][R94.64] ;  /* 0x0000001a5e6e7981 */ /* 0x000328000c1e1500 */
[----:B------:R1:W4:Y:S01]  /*1060*/  LDG.E.U16 R114, desc[UR26][R98.64] ;  /* 0x0000001a62727981 */ /* 0x000322000c1e1500 */
[----:B0-----:R-:W-:Y:S01]  /*1070*/  FMUL R101, R49, UR30 ;  /* 0x0000001e31657c20 */ /* 0x001fe20008400000 */
[----:B------:R-:W-:Y:S01]  /*1080*/  FMUL R93, R52, UR30 ;  /* 0x0000001e345d7c20 */ /* 0x000fe20008400000 */
[----:B------:R-:W-:Y:S03]  /*1090*/  BAR.SYNC.DEFER_BLOCKING 0x0 ;  /* 0x0000000000007b1d */ /* 0x000fe60000010000 */
[----:B------:R-:W-:Y:S01]  /*10a0*/  FMNMX R116, R101, R116, !PT ;  /* 0x0000007465747209 */ /* 0x000fe20007800000 */
[----:B------:R-:W-:-:S03]  /*10b0*/  FMUL R101, R53, UR30 ;  /* 0x0000001e35657c20 */ /* 0x000fc60008400000 */
[----:B------:R-:W-:Y:S01]  /*10c0*/  FMNMX R116, R93, R116, !PT ;  /* 0x000000745d747209 */ /* 0x000fe20007800000 */
[----:B------:R-:W-:-:S03]  /*10d0*/  FMUL R93, R24, UR30 ;  /* 0x0000001e185d7c20 */ /* 0x000fc60008400000 */
[----:B------:R-:W-:Y:S01]  /*10e0*/  FMNMX R116, R101, R116, !PT ;  /* 0x0000007465747209 */ /* 0x000fe20007800000 */
[----:B-1----:R-:W-:-:S03]  /*10f0*/  FMUL R94, R25, UR30 ;  /* 0x0000001e195e7c20 */ /* 0x002fc60008400000 */
[----:B------:R-:W-:Y:S01]  /*1100*/  FMNMX R95, R93, R116, !PT ;  /* 0x000000745d5f7209 */ /* 0x000fe20007800000 */
[----:B------:R-:W-:-:S03]  /*1110*/  FMUL R93, R28, UR30 ;  /* 0x0000001e1c5d7c20 */ /* 0x000fc60008400000 */
        /* <DEDUP_REMOVED lines=10> */
[----:B------:R-:W-:-:S04]  /*11c0*/  FMNMX R93, R93, R96, !PT ;  /* 0x000000605d5d7209 */ /* 0x000fc80007800000 */
[----:B------:R-:W-:-:S05]  /*11d0*/  FMNMX R97, R94, R93, !PT ;  /* 0x0000005d5e617209 */ /* 0x000fca0007800000 */
[----:B------:R-:W0:Y:S01]  /*11e0*/  SHFL.BFLY PT, R94, R97, 0x2, 0x1f ;  /* 0x0c401f00615e7f89 */ /* 0x000e2200000e0000 */
[----:B------:R-:W-:Y:S01]  /*11f0*/  FMUL R93, R42, UR30 ;  /* 0x0000001e2a5d7c20 */ /* 0x000fe20008400000 */
[----:B------:R-:W-:Y:S01]  /*1200*/  FMUL R95, R46, UR30 ;  /* 0x0000001e2e5f7c20 */ /* 0x000fe20008400000 */
[----:B0-----:R-:W-:Y:S01]  /*1210*/  FMNMX R98, R97, R94, !PT ;  /* 0x0000005e61627209 */ /* 0x001fe20007800000 */
[----:B------:R-:W-:-:S05]  /*1220*/  FMUL R94, R43, UR30 ;  /* 0x0000001e2b5e7c20 */ /* 0x000fca0008400000 */
[----:B------:R-:W-:Y:S01]  /*1230*/  FMNMX R94, R93, R94, !PT ;  /* 0x0000005e5d5e7209 */ /* 0x000fe20007800000 */
[----:B------:R-:W-:Y:S01]  /*1240*/  FMUL R93, R47, UR30 ;  /* 0x0000001e2f5d7c20 */ /* 0x000fe20008400000 */
[----:B------:R-:W0:Y:S02]  /*1250*/  SHFL.BFLY PT, R99, R98, 0x1, 0x1f ;  /* 0x0c201f0062637f89 */ /* 0x000e2400000e0000 */
        /* <DEDUP_REMOVED lines=11> */
[----:B------:R-:W-:Y:S01]  /*1310*/  FMUL R95, R27, UR30 ;  /* 0x0000001e1b5f7c20 */ /* 0x000fe20008400000 */
[----:B0-----:R-:W-:Y:S02]  /*1320*/  FMNMX R99, R98, R99, !PT ;  /* 0x0000006362637209 */ /* 0x001fe40007800000 */
[----:B------:R-:W-:Y:S01]  /*1330*/  FMNMX R96, R94, R97, !PT ;  /* 0x000000615e607209 */ /* 0x000fe20007800000 */
[----:B------:R-:W-:Y:S01]  /*1340*/  FMUL R94, R30, UR30 ;  /* 0x0000001e1e5e7c20 */ /* 0x000fe20008400000 */
[----:B------:R-:W-:Y:S02]  /*1350*/  FMNMX R93, R99, R2, !PT ;  /* 0x00000002635d7209 */ /* 0x000fe40007800000 */
[----:B------:R-:W-:Y:S01]  /*1360*/  FMNMX R97, R95, R96, !PT ;  /* 0x000000605f617209 */ /* 0x000fe20007800000 */
[----:B------:R-:W-:-:S03]  /*1370*/  FMUL R95, R31, UR30 ;  /* 0x0000001e1f5f7c20 */ /* 0x000fc60008400000 */
[----:B------:R-:W-:Y:S01]  /*1380*/  FMNMX R96, R94, R97, !PT ;  /* 0x000000615e607209 */ /* 0x000fe20007800000 */
[----:B------:R-:W-:Y:S01]  /*1390*/  FMUL R94, R34, UR30 ;  /* 0x0000001e225e7c20 */ /* 0x000fe20008400000 */
[----:B------:R-:W-:Y:S02]  /*13a0*/  FFMA R97, R41, UR30, -R93 ;  /* 0x0000001e29617c23 */ /* 0x000fe4000800085d */
[----:B------:R-:W-:Y:S01]  /*13b0*/  FMNMX R41, R95, R96, !PT ;  /* 0x000000605f297209 */ /* 0x000fe20007800000 */
[----:B------:R-:W-:-:S03]  /*13c0*/  FMUL R95, R35, UR30 ;  /* 0x0000001e235f7c20 */ /* 0x000fc60008400000 */
[----:B------:R-:W-:Y:S01]  /*13d0*/  FMNMX R96, R94, R41, !PT ;  /* 0x000000295e607209 */ /* 0x000fe20007800000 */
[----:B------:R-:W-:Y:S01]  /*13e0*/  FMUL R98, R97, 1.4426950216293334961 ;  /* 0x3fb8aa3b61627820 */ /* 0x000fe20000400000 */
[----:B------:R-:W-:Y:S02]  /*13f0*/  FMUL R94, R38, UR30 ;  /* 0x0000001e265e7c20 */ /* 0x000fe40008400000 */
[----:B------:R-:W-:Y:S01]  /*1400*/  FMNMX R97, R95, R96, !PT ;  /* 0x000000605f617209 */ /* 0x000fe20007800000 */
[----:B------:R-:W-:-:S03]  /*1410*/  FMUL R95, R39, UR30 ;  /* 0x0000001e275f7c20 */ /* 0x000fc60008400000 */
[----:B------:R-:W-:-:S04]  /*1420*/  FMNMX R94, R94, R97, !PT ;  /* 0x000000615e5e7209 */ /* 0x000fc80007800000 */
[----:B------:R-:W-:-:S05]  /*1430*/  FMNMX R95, R95, R94, !PT ;  /* 0x0000005e5f5f7209 */ /* 0x000fca0007800000 */
[----:B------:R-:W0:Y:S01]  /*1440*/  SHFL.BFLY PT, R96, R95, 0x2, 0x1f ;  /* 0x0c401f005f607f89 */ /* 0x000e2200000e0000 */
[--C-:B------:R-:W-:Y:S01]  /*1450*/  FFMA R24, R24, UR30, -R93.reuse ;  /* 0x0000001e18187c23 */ /* 0x100fe2000800085d */
[----:B------:R-:W-:-:S03]  /*1460*/  FFMA R25, R25, UR30, -R93 ;  /* 0x0000001e19197c23 */ /* 0x000fc6000800085d */
[----:B------:R-:W-:Y:S01]  /*1470*/  FMUL R94, R24, 1.4426950216293334961 ;  /* 0x3fb8aa3b185e7820 */ /* 0x000fe20000400000 */
[----:B0-----:R-:W-:Y:S01]  /*1480*/  FMNMX R24, R95, R96, !PT ;  /* 0x000000605f187209 */ /* 0x001fe20007800000 */
[----:B------:R-:W-:-:S04]  /*1490*/  FMUL R95, R25, 1.4426950216293334961 ;  /* 0x3fb8aa3b195f7820 */ /* 0x000fc80000400000 */
[----:B------:R-:W0:Y:S04]  /*14a0*/  SHFL.BFLY PT, R25, R24, 0x1, 0x1f ;  /* 0x0c201f0018197f89 */ /* 0x000e2800000e0000 */
[----:B--2---:R1:W-:Y:S04]  /*14b0*/  STS.U16 [R83+UR25+0x1000], R102 ;  /* 0x0010006653007988 */ /* 0x0043e80008000419 */
[----:B---3--:R-:W-:Y:S04]  /*14c0*/  STS.U16 [R83+UR25+0x1400], R104 ;  /* 0x0014006853007988 */ /* 0x008fe80008000419 */
[----:B-----5:R-:W-:Y:S04]  /*14d0*/  STS.U16 [R83+UR25+0x1800], R106 ;  /* 0x0018006a53007988 */ /* 0x020fe80008000419 */
[----:B----4-:R-:W-:Y:S04]  /*14e0*/  STS.U16 [R83+UR25+0x1c00], R108 ;  /* 0x001c006c53007988 */ /* 0x010fe80008000419 */
[----:B------:R-:W-:Y:S01]  /*14f0*/  STS.U16 [R87+UR25+0x1200], R100 ;  /* 0x0012006457007988 */ /* 0x000fe20008000419 */
[----:B0-----:R-:W-:Y:S01]  /*1500*/  FMNMX R25, R24, R25, !PT ;  /* 0x0000001918197209 */ /* 0x001fe20007800000 */
[----:B------:R-:W-:-:S03]  /*1510*/  FADD R24, -R93, R2 ;  /* 0x000000025d187221 */ /* 0x000fc60000000100 */
[----:B------:R-:W-:Y:S01]  /*1520*/  FMNMX R101, R25, R92, !PT ;  /* 0x0000005c19657209 */ /* 0x000fe20007800000 */
[----:B------:R-:W-:Y:S01]  /*1530*/  FMUL R24, R24, 1.4426950216293334961 ;  /* 0x3fb8aa3b18187820 */ /* 0x000fe20000400000 */
[--C-:B------:R-:W-:Y:S01]  /*1540*/  FFMA R40, R40, UR30, -R93.reuse ;  /* 0x0000001e28287c23 */ /* 0x100fe2000800085d */
[--C-:B------:R-:W-:Y:S01]  /*1550*/  FFMA R44, R44, UR30, -R93.reuse ;  /* 0x0000001e2c2c7c23 */ /* 0x100fe2000800085d */
[--C-:B------:R-:W-:Y:S01]  /*1560*/  FFMA R45, R45, UR30, -R93.reuse ;  /* 0x0000001e2d2d7c23 */ /* 0x100fe2000800085d */
[----:B------:R0:W2:Y:S01]  /*1570*/  MUFU.EX2 R105, R24 ;  /* 0x0000001800697308 */ /* 0x0000a20000000800 */
[--C-:B------:R-:W-:Y:S01]  /*1580*/  FFMA R48, R48, UR30, -R93.reuse ;  /* 0x0000001e30307c23 */ /* 0x100fe2000800085d */
[--C-:B------:R-:W-:Y:S01]  /*1590*/  FFMA R49, R49, UR30, -R93.reuse ;  /* 0x0000001e31317c23 */ /* 0x100fe2000800085d */
[--C-:B------:R-:W-:Y:S01]  /*15a0*/  FFMA R52, R52, UR30, -R93.reuse ;  /* 0x0000001e34347c23 */ /* 0x100fe2000800085d */
[----:B------:R-:W-:Y:S01]  /*15b0*/  FFMA R53, R53, UR30, -R93 ;  /* 0x0000001e35357c23 */ /* 0x000fe2000800085d */
[--C-:B------:R-:W-:Y:S01]  /*15c0*/  FFMA R42, R42, UR30, -R101.reuse ;  /* 0x0000001e2a2a7c23 */ /* 0x100fe20008000865 */
[--C-:B------:R-:W-:Y:S01]  /*15d0*/  FFMA R43, R43, UR30, -R101.reuse ;  /* 0x0000001e2b2b7c23 */ /* 0x100fe20008000865 */
[--C-:B------:R-:W-:Y:S01]  /*15e0*/  FFMA R46, R46, UR30, -R101.reuse ;  /* 0x0000001e2e2e7c23 */ /* 0x100fe20008000865 */
[--C-:B------:R-:W-:Y:S01]  /*15f0*/  FFMA R47, R47, UR30, -R101.reuse ;  /* 0x0000001e2f2f7c23 */ /* 0x100fe20008000865 */
[--C-:B------:R-:W-:Y:S01]  /*1600*/  FFMA R50, R50, UR30, -R101.reuse ;  /* 0x0000001e32327c23 */ /* 0x100fe20008000865 */
[--C-:B------:R-:W-:Y:S01]  /*1610*/  FFMA R51, R51, UR30, -R101.reuse ;  /* 0x0000001e33337c23 */ /* 0x100fe20008000865 */
[--C-:B------:R-:W-:Y:S01]  /*1620*/  FFMA R54, R54, UR30, -R101.reuse ;  /* 0x0000001e36367c23 */ /* 0x100fe20008000865 */
[----:B------:R-:W-:Y:S01]  /*1630*/  FFMA R55, R55, UR30, -R101 ;  /* 0x0000001e37377c23 */ /* 0x000fe20008000865 */
[----:B0-----:R-:W-:Y:S01]  /*1640*/  FADD R24, -R101, R92 ;  /* 0x0000005c65187221 */ /* 0x001fe20000000100 */
[--C-:B------:R-:W-:Y:S01]  /*1650*/  FFMA R28, R28, UR30, -R93.reuse ;  /* 0x0000001e1c1c7c23 */ /* 0x100fe2000800085d */
[--C-:B------:R-:W-:Y:S01]  /*1660*/  FFMA R29, R29, UR30, -R93.reuse ;  /* 0x0000001e1d1d7c23 */ /* 0x100fe2000800085d */
        /* <DEDUP_REMOVED lines=12> */
[----:B------:R-:W-:Y:S01]  /*1730*/  FMUL R40, R40, 1.4426950216293334961 ;  /* 0x3fb8aa3b28287820 */ /* 0x000fe20000400000 */
        /* <DEDUP_REMOVED lines=29> */
[----:B------:R-:W0:Y:S01]  /*1910*/  MUFU.EX2 R113, R24 ;  /* 0x0000001800717308 */ /* 0x000e220000000800 */
[----:B------:R-:W-:Y:S04]  /*1920*/  STS.U16 [R87+UR25+0x1a00], R112 ;  /* 0x001a007057007988 */ /* 0x000fe80008000419 */
[----:B------:R-:W-:Y:S04]  /*1930*/  STS.U16 [R87+UR25+0x1600], R110 ;  /* 0x0016006e57007988 */ /* 0x000fe80008000419 */
[----:B------:R-:W-:Y:S01]  /*1940*/  STS.U16 [R87+UR25+0x1e00], R114 ;  /* 0x001e007257007988 */ /* 0x000fe20008000419 */
[----:B------:R3:W-:Y:S06]  /*1950*/  MEMBAR.ALL.CTA ;  /* 0x0000000000007992 */ /* 0x0007ec0000008000 */
[----:B---3--:R-:W3:Y:S01]  /*1960*/  FENCE.VIEW.ASYNC.S ;  /* 0x00000000000073c6 */ /* 0x008ee20000000000 */
[----:B------:R-:W-:Y:S01]  /*1970*/  MUFU.EX2 R41, R98 ;  /* 0x0000006200297308 */ /* 0x000fe20000000800 */
[----:B------:R-:W-:-:S07]  /*1980*/  USHF.L.U32 UR5, UR28, 0x5, URZ ;  /* 0x000000051c057899 */ /* 0x000fce000800063f */
[----:B------:R-:W4:Y:S08]  /*1990*/  MUFU.EX2 R40, R40 ;  /* 0x0000002800287308 */ /* 0x000f300000000800 */
[----:B------:R-:W-:Y:S08]  /*19a0*/  MUFU.EX2 R44, R44 ;  /* 0x0000002c002c7308 */ /* 0x000ff00000000800 */
[----:B------:R-:W5:Y:S08]  /*19b0*/  MUFU.EX2 R45, R45 ;  /* 0x0000002d002d7308 */ /* 0x000f700000000800 */
[----:B------:R-:W-:Y:S08]  /*19c0*/  MUFU.EX2 R48, R48 ;  /* 0x0000003000307308 */ /* 0x000ff00000000800 */
[----:B------:R-:W3:Y:S08]  /*19d0*/  MUFU.EX2 R49, R49 ;  /* 0x0000003100317308 */ /* 0x000ef00000000800 */
        /* <DEDUP_REMOVED lines=18> */
[----:B------:R5:W-:Y:S08]  /*1b00*/  MUFU.EX2 R107, R26 ;  /* 0x0000001a006b7308 */ /* 0x000bf00000000800 */
[----:B------:R-:W3:Y:S08]  /*1b10*/  MUFU.EX2 R116, R27 ;  /* 0x0000001b00747308 */ /* 0x000ef00000000800 */
[----:B------:R3:W-:Y:S08]  /*1b20*/  MUFU.EX2 R109, R30 ;  /* 0x0000001e006d7308 */ /* 0x0007f00000000800 */
[----:B------:R-:W3:Y:S08]  /*1b30*/  MUFU.EX2 R118, R31 ;  /* 0x0000001f00767308 */ /* 0x000ef00000000800 */
[----:B------:R3:W-:Y:S08]  /*1b40*/  MUFU.EX2 R111, R34 ;  /* 0x00000022006f7308 */ /* 0x0007f00000000800 */
[----:B------:R-:W3:Y:S08]  /*1b50*/  MUFU.EX2 R92, R35 ;  /* 0x00000023005c7308 */ /* 0x000ef00000000800 */
[----:B------:R3:W-:Y:S08]  /*1b60*/  MUFU.EX2 R115, R38 ;  /* 0x0000002600737308 */ /* 0x0007f00000000800 */
[----:B-1----:R-:W1:Y:S01]  /*1b70*/  MUFU.EX2 R102, R39 ;  /* 0x0000002700667308 */ /* 0x002e620000000800 */
[----:B------:R-:W-:Y:S01]  /*1b80*/  ULOP3.LUT UR5, UR5, 0x80, URZ, 0xc0, !UPT ;  /* 0x0000008005057892 */ /* 0x000fe2000f8ec03f */
[-C--:B--2---:R-:W-:Y:S01]  /*1b90*/  FMUL R56, R56, R105.reuse ;  /* 0x0000006938387220 */ /* 0x084fe20000400000 */
[-C--:B------:R-:W-:Y:S01]  /*1ba0*/  FMUL R57, R57, R105.reuse ;  /* 0x0000006939397220 */ /* 0x080fe20000400000 */
[----:B------:R-:W-:Y:S01]  /*1bb0*/  FMUL R60, R60, R105 ;  /* 0x000000693c3c7220 */ /* 0x000fe20000400000 */
[----:B------:R-:W-:Y:S01]  /*1bc0*/  ULEA.HI UR5, UR29, UR5, URZ, 0x1c ;  /* 0x000000051d057291 */ /* 0x000fe2000f8fe03f */
[-C--:B0-----:R-:W-:Y:S01]  /*1bd0*/  FMUL R58, R58, R113.reuse ;  /* 0x000000713a3a7220 */ /* 0x081fe20000400000 */
[-C--:B------:R-:W-:Y:S01]  /*1be0*/  FMUL R59, R59, R113.reuse ;  /* 0x000000713b3b7220 */ /* 0x080fe20000400000 */
[----:B------:R-:W-:Y:S01]  /*1bf0*/  FMUL R62, R62, R113 ;  /* 0x000000713e3e7220 */ /* 0x000fe20000400000 */
[----:B------:R-:W-:Y:S01]  /*1c00*/  FMUL R61, R61, R105 ;  /* 0x000000693d3d7220 */ /* 0x000fe20000400000 */
[----:B------:R-:W-:Y:S01]  /*1c10*/  FMUL R63, R63, R113 ;  /* 0x000000713f3f7220 */ /* 0x000fe20000400000 */
[----:B----4-:R-:W-:Y:S01]  /*1c20*/  F2FP.F16.F32.PACK_AB R24, R41, R40 ;  /* 0x000000282918723e */ /* 0x010fe200000000ff */
[----:B------:R-:W-:Y:S01]  /*1c30*/  ULOP3.LUT UR6, UR5, 0x3fff, URZ, 0xc0, !UPT ;  /* 0x00003fff05067892 */ /* 0x000fe2000f8ec03f */
[----:B-----5:R-:W-:-:S02]  /*1c40*/  F2FP.F16.F32.PACK_AB R26, R45, R44 ;  /* 0x0000002c2d1a723e */ /* 0x020fc400000000ff */
[----:B---3--:R-:W-:Y:S02]  /*1c50*/  F2FP.F16.F32.PACK_AB R28, R49, R48 ;  /* 0x00000030311c723e */ /* 0x008fe400000000ff */
[----:B------:R-:W-:Y:S02]  /*1c60*/  F2FP.F16.F32.PACK_AB R30, R53, R52 ;  /* 0x00000034351e723e */ /* 0x000fe400000000ff */
[----:B------:R-:W-:Y:S02]  /*1c70*/  F2FP.F16.F32.PACK_AB R32, R95, R94 ;  /* 0x0000005e5f20723e */ /* 0x000fe400000000ff */
[----:B------:R-:W-:Y:S02]  /*1c80*/  F2FP.F16.F32.PACK_AB R34, R97, R96 ;  /* 0x000000606122723e */ /* 0x000fe400000000ff */
[----:B------:R-:W-:Y:S02]  /*1c90*/  F2FP.F16.F32.PACK_AB R36, R99, R98 ;  /* 0x000000626324723e */ /* 0x000fe400000000ff */
[----:B------:R-:W-:-:S02]  /*1ca0*/  F2FP.F16.F32.PACK_AB R38, R2, R103 ;  /* 0x000000670226723e */ /* 0x000fc400000000ff */
[----:B------:R-:W-:Y:S02]  /*1cb0*/  F2FP.F16.F32.PACK_AB R25, R43, R42 ;  /* 0x0000002a2b19723e */ /* 0x000fe400000000ff */
[----:B------:R-:W-:Y:S02]  /*1cc0*/  F2FP.F16.F32.PACK_AB R27, R47, R46 ;  /* 0x0000002e2f1b723e */ /* 0x000fe400000000ff */
[----:B------:R-:W-:Y:S02]  /*1cd0*/  F2FP.F16.F32.PACK_AB R29, R51, R50 ;  /* 0x00000032331d723e */ /* 0x000fe400000000ff */
[----:B------:R-:W-:Y:S02]  /*1ce0*/  F2FP.F16.F32.PACK_AB R31, R55, R54 ;  /* 0x00000036371f723e */ /* 0x000fe400000000ff */
[----:B------:R-:W-:Y:S02]  /*1cf0*/  F2FP.F16.F32.PACK_AB R33, R116, R107 ;  /* 0x0000006b7421723e */ /* 0x000fe400000000ff */
[----:B------:R-:W-:-:S02]  /*1d00*/  F2FP.F16.F32.PACK_AB R35, R118, R109 ;  /* 0x0000006d7623723e */ /* 0x000fc400000000ff */
[----:B------:R-:W-:Y:S02]  /*1d10*/  F2FP.F16.F32.PACK_AB R37, R92, R111 ;  /* 0x0000006f5c25723e */ /* 0x000fe400000000ff */
[----:B-1----:R-:W-:Y:S01]  /*1d20*/  F2FP.F16.F32.PACK_AB R39, R102, R115 ;  /* 0x000000736627723e */ /* 0x002fe200000000ff */
[----:B------:R-:W-:Y:S06]  /*1d30*/  BAR.SYNC.DEFER_BLOCKING 0x0 ;  /* 0x0000000000007b1d */ /* 0x000fec0000010000 */
[----:B------:R-:W-:Y:S01]  /*1d40*/  UMOV UR7, 0x40000040 ;  /* 0x4000004000077882 */ /* 0x000fe20000000000 */
[----:B------:R-:W-:-:S06]  /*1d50*/  WARPGROUP.ARRIVE ;  /* 0x00000000000079c5 */ /* 0x000fcc0000000000 */
[----:B------:R-:W-:Y:S01]  /*1d60*/  HGMMA.64x16x16.F32 R56, R24, gdesc[UR4], R56 ;  /* 0x0020000418387df0 */ /* 0x000fe20008700838 */
[----:B------:R-:W-:Y:S01]  /*1d70*/  UIADD3 UR6, UP0, UR6, 0x2, URZ ;  /* 0x0000000206067890 */ /* 0x000fe2000ff1e03f */
[----:B------:R-:W-:-:S03]  /*1d80*/  UMOV UR5, URZ ;  /* 0x0000003f00057c82 */ /* 0x000fc60008000000 */
[----:B------:R-:W-:Y:S01]  /*1d90*/  UIADD3.X UR7, UR5, 0x40000040, URZ, UP0, !UPT ;  /* 0x4000004005077890 */ /* 0x000fe200087fe43f */
[----:B------:R-:W-:Y:S01]  /*1da0*/  FADD R41, R40, R41 ;  /* 0x0000002928297221 */ /* 0x000fe20000000000 */
[----:B------:R-:W-:-:S03]  /*1db0*/  FADD R43, R42, R43 ;  /* 0x0000002b2a2b7221 */ /* 0x000fc60000000000 */
[----:B------:R-:W-:Y:S01]  /*1dc0*/  FADD R44, R44, R41 ;  /* 0x000000292c2c7221 */ /* 0x000fe20000000000 */
[----:B------:R-:W-:-:S03]  /*1dd0*/  FADD R46, R46, R43 ;  /* 0x0000002b2e2e7221 */ /* 0x000fc60000000000 */
[----:B------:R-:W-:Y:S01]  /*1de0*/  FADD R45, R45, R44 ;  /* 0x0000002c2d2d7221 */ /* 0x000fe20000000000 */
[----:B------:R-:W-:-:S03]  /*1df0*/  FADD R47, R47, R46 ;  /* 0x0000002e2f2f7221 */ /* 0x000fc60000000000 */
[----:B------:R-:W-:Y:S01]  /*1e00*/  FADD R48, R48, R45 ;  /* 0x0000002d30307221 */ /* 0x000fe20000000000 */
[----:B------:R-:W-:Y:S01]  /*1e10*/  FADD R50, R50, R47 ;  /* 0x0000002f32327221 */ /* 0x000fe20000000000 */
[----:B------:R-:W-:Y:S02]  /*1e20*/  HGMMA.64x16x16.F32 R56, R28, gdesc[UR4], R56 ;  /* 0x002000041c387df0 */ /* 0x000fe40008700838 */
[----:B------:R-:W-:Y:S01]  /*1e30*/  FADD R49, R49, R48 ;  /* 0x0000003031317221 */ /* 0x000fe20000000000 */
[----:B------:R-:W-:Y:S01]  /*1e40*/  FADD R51, R51, R50 ;  /* 0x0000003233337221 */ /* 0x000fe20000000000 */
[----:B------:R-:W-:Y:S02]  /*1e50*/  UIADD3.64 UR34, UR6, 0x2, URZ ;  /* 0x0000000206227897 */ /* 0x000fe4000fffe03f */
[----:B------:R-:W-:Y:S01]  /*1e60*/  FADD R52, R52, R49 ;  /* 0x0000003134347221 */ /* 0x000fe20000000000 */
[----:B------:R-:W-:-:S03]  /*1e70*/  FADD R54, R54, R51 ;  /* 0x0000003336367221 */ /* 0x000fc60000000000 */
        /* <DEDUP_REMOVED lines=11> */
[----:B------:R-:W-:Y:S01]  /*1f30*/  HGMMA.64x16x16.F32 R56, R32, gdesc[UR32], R56 ;  /* 0x0020002020387df0 */ /* 0x000fe20008700838 */
[----:B------:R-:W-:Y:S02]  /*1f40*/  FADD R111, R111, R118 ;  /* 0x000000766f6f7221 */ /* 0x000fe40000000000 */
[----:B------:R-:W-:Y:S02]  /*1f50*/  FADD R98, R99, R98 ;  /* 0x0000006263627221 */ /* 0x000fe40000000000 */
[----:B------:R-:W-:Y:S02]  /*1f60*/  FADD R92, R92, R111 ;  /* 0x0000006f5c5c7221 */ /* 0x000fe40000000000 */
[----:B------:R-:W-:Y:S02]  /*1f70*/  FADD R103, R103, R98 ;  /* 0x0000006267677221 */ /* 0x000fe40000000000 */
[----:B------:R-:W-:-:S02]  /*1f80*/  FADD R115, R115, R92 ;  /* 0x0000005c73737221 */ /* 0x000fc40000000000 */
[----:B------:R-:W-:Y:S02]  /*1f90*/  FADD R103, R2, R103 ;  /* 0x0000006702677221 */ /* 0x000fe40000000000 */
[----:B------:R-:W-:-:S03]  /*1fa0*/  FADD R115, R102, R115 ;  /* 0x0000007366737221 */ /* 0x000fc60000000000 */
[----:B------:R-:W0:Y:S01]  /*1fb0*/  SHFL.BFLY PT, R2, R103, 0x2, 0x1f ;  /* 0x0c401f0067027f89 */ /* 0x000e2200000e0000 */
[----:B------:R-:W-:-:S03]  /*1fc0*/  UIADD3.64 UR6, UR6, 0x4, URZ ;  /* 0x0000000406067897 */ /* 0x000fc6000fffe03f */
[----:B------:R-:W1:Y:S06]  /*1fd0*/  SHFL.BFLY PT, R40, R115, 0x2, 0x1f ;  /* 0x0c401f0073287f89 */ /* 0x000e6c00000e0000 */
[----:B------:R-:W-:Y:S01]  /*1fe0*/  HGMMA.64x16x16.F32 R56, R36, gdesc[UR4], R56, gsb0 ;  /* 0x0020000424387df0 */ /* 0x000fe20008000838 */
[----:B0-----:R-:W-:Y:S01]  /*1ff0*/  FADD R2, R103, R2 ;  /* 0x0000000267027221 */ /* 0x001fe20000000000 */
[----:B-1----:R-:W-:-:S04]  /*2000*/  FADD R42, R115, R40 ;  /* 0x00000028732a7221 */ /* 0x002fc80000000000 */
[----:B------:R-:W0:Y:S04]  /*2010*/  SHFL.BFLY PT, R41, R2, 0x1, 0x1f ;  /* 0x0c201f0002297f89 */ /* 0x000e2800000e0000 */
[----:B------:R-:W1:Y:S01]  /*2020*/  SHFL.BFLY PT, R43, R42, 0x1, 0x1f ;  /* 0x0c201f002a2b7f89 */ /* 0x000e6200000e0000 */
[----:B------:R-:W-:-:S06]  /*2030*/  UIADD3 UR4, UR4, 0x40, URZ ;  /* 0x0000004004047890 */ /* 0x000fcc000fffe03f */
[----:B------:R-:W-:Y:S01]  /*2040*/  ISETP.LE.AND P1, PT, R80, UR4, PT ;  /* 0x0000000450007c0c */ /* 0x000fe2000bf23270 */
[----:B------:R-:W-:Y:S01]  /*2050*/  IMAD R89, R5, 0x40, R89 ;  /* 0x0000004005597824 */ /* 0x000fe200078e0259 */
[----:B------:R-:W-:Y:S02]  /*2060*/  LEA R91, R3, R91, 0x6 ;  /* 0x0000005b035b7211 */ /* 0x000fe400078e30ff */
[----:B------:R-:W-:Y:S01]  /*2070*/  MOV R92, R101 ;  /* 0x00000065005c7202 */ /* 0x000fe20000000f00 */
[----:B0-----:R-:W-:Y:S01]  /*2080*/  FADD R40, R2, R41 ;  /* 0x0000002902287221 */ /* 0x001fe20000000000 */
[----:B-1----:R-:W-:-:S03]  /*2090*/  FADD R44, R42, R43 ;  /* 0x0000002b2a2c7221 */ /* 0x002fc60000000000 */
[----:B------:R-:W-:Y:S01]  /*20a0*/  FFMA R4, R105, R4, R40 ;  /* 0x0000000469047223 */ /* 0x000fe20000000028 */
[----:B------:R-:W-:Y:S01]  /*20b0*/  MOV R2, R93 ;  /* 0x0000005d00027202 */ /* 0x000fe20000000f00 */
[----:B------:R-:W-:Y:S01]  /*20c0*/  FFMA R90, R113, R90, R44 ;  /* 0x0000005a715a7223 */ /* 0x000fe2000000002c */
[----:B------:R-:W-:Y:S02]  /*20d0*/  WARPGROUP.DEPBAR.LE gsb0, 0x0 ;  /* 0x00008000000079c5 */ /* 0x000fe40000010000 */
[----:B------:R-:W-:Y:S05]  /*20e0*/  @!P1 BRA `(.L_x_1) ;  /* 0xffffffe800e09947 */ /* 0x000fea000383ffff */
.L_x_0:
[----:B0-----:R-:W-:Y:S01]  /*20f0*/  SHF.L.U32 R2, R0, 0x3, RZ ;  /* 0x0000000300027819 */ /* 0x001fe200000006ff */
[----:B------:R-:W-:Y:S01]  /*2100*/  FMUL R15, R56, 0.25 ;  /* 0x3e800000380f7820 */ /* 0x000fe20000400000 */
[----:B------:R-:W-:Y:S01]  /*2110*/  LOP3.LUT R5, R0, 0x8, RZ, 0xc0, !PT ;  /* 0x0000000800057812 */ /* 0x000fe200078ec0ff */
[----:B------:R-:W-:Y:S01]  /*2120*/  FMUL R0, R63, 0.25 ;  /* 0x3e8000003f007820 */ /* 0x000fe20000400000 */
[----:B------:R-:W-:Y:S01]  /*2130*/  FSETP.GT.AND P1, PT, |R90|, 8.50705917302346158658e+37, PT ;  /* 0x7e8000005a00780b */ /* 0x000fe20003f24200 */
[----:B------:R-:W-:Y:S01]  /*2140*/  BAR.SYNC.DEFER_BLOCKING 0x0 ;  /* 0x0000000000007b1d */ /* 0x000fe20000010000 */
[----:B------:R-:W-:Y:S01]  /*2150*/  MOV R19, R4 ;  /* 0x0000000400137202 */ /* 0x000fe20000000f00 */
[----:B------:R-:W-:Y:S01]  /*2160*/  FMUL R4, R57, 0.25 ;  /* 0x3e80000039047820 */ /* 0x000fe20000400000 */
[----:B------:R-:W-:Y:S02]  /*2170*/  LOP3.LUT R88, R88, 0x804, RZ, 0xc0, !PT ;  /* 0x0000080458587812 */ /* 0x000fe400078ec0ff */
[----:B------:R-:W-:Y:S01]  /*2180*/  FSEL R63, R0, R63, P1 ;  /* 0x0000003f003f7208 */ /* 0x000fe20000800000 */
[----:B------:R-:W-:Y:S01]  /*2190*/  FMUL R0, R61, 0.25 ;  /* 0x3e8000003d007820 */ /* 0x000fe20000400000 */
[----:B------:R-:W-:Y:S01]  /*21a0*/  LOP3.LUT R8, R2, 0x38, RZ, 0xc0, !PT ;  /* 0x0000003802087812 */ /* 0x000fe200078ec0ff */
[----:B------:R-:W-:Y:S01]  /*21b0*/  FMUL R2, R59, 0.25 ;  /* 0x3e8000003b027820 */ /* 0x000fe20000400000 */
[C---:B------:R-:W-:Y:S01]  /*21c0*/  FSETP.GT.AND P2, PT, |R19|.reuse, 8.50705917302346158658e+37, PT ;  /* 0x7e8000001300780b */ /* 0x040fe20003f44200 */
[----:B------:R-:W0:Y:S01]  /*21d0*/  LDC R24, c[0x0][0x278] ;  /* 0x00009e00ff187b82 */ /* 0x000e220000000800 */
[----:B------:R-:W-:Y:S01]  /*21e0*/  LOP3.LUT R3, R88, 0xbc, R81, 0x78, !PT ;  /* 0x000000bc58037812 */ /* 0x000fe200078e7851 */
[----:B------:R-:W-:Y:S01]  /*21f0*/  ULDC.64 UR4, c[0x0][0x270] ;  /* 0x00009c0000047ab9 */ /* 0x000fe20000000a00 */
[----:B------:R-:W-:Y:S01]  /*2200*/  FSEL R61, R0, R61, P2 ;  /* 0x0000003d003d7208 */ /* 0x000fe20001000000 */
[C---:B------:R-:W-:Y:S01]  /*2210*/  FMUL R0, R19.reuse, 8388608 ;  /* 0x4b00000013007820 */ /* 0x040fe20000400000 */
[----:B------:R-:W-:Y:S01]  /*2220*/  LOP3.LUT R82, R82, 0xc0, RZ, 0xc0, !PT ;  /* 0x000000c052527812 */ /* 0x000fe200078ec0ff */
[----:B------:R-:W-:Y:S01]  /*2230*/  UIMAD UR4, UR24, UR4, URZ ;  /* 0x00000004180472a4 */ /* 0x000fe2000f8e023f */
[----:B------:R-:W-:Y:S01]  /*2240*/  IADD3 R84, R84, R3, RZ ;  /* 0x0000000354547210 */ /* 0x000fe20007ffe0ff */
[----:B------:R-:W-:Y:S01]  /*2250*/  FMUL R3, R62, 0.25 ;  /* 0x3e8000003e037820 */ /* 0x000fe20000400000 */
[----:B------:R-:W-:Y:S01]  /*2260*/  FSEL R59, R2, R59, P1 ;  /* 0x0000003b023b7208 */ /* 0x000fe20000800000 */
[----:B------:R-:W-:Y:S01]  /*2270*/  FMUL R2, R90, 8388608 ;  /* 0x4b0000005a027820 */ /* 0x000fe20000400000 */
[----:B------:R-:W-:Y:S01]  /*2280*/  FSETP.GEU.AND P3, PT, R19, 1.175494350822287508e-38, PT ;  /* 0x008000001300780b */ /* 0x000fe20003f6e000 */
[----:B------:R-:W-:Y:S01]  /*2290*/  VIADD R82, R82, UR25 ;  /* 0x0000001952527c36 */ /* 0x000fe20008000000 */
[----:B------:R-:W-:Y:S01]  /*22a0*/  FSETP.GEU.AND P4, PT, R90, 1.175494350822287508e-38, PT ;  /* 0x008000005a00780b */ /* 0x000fe20003f8e000 */
[----:B------:R-:W-:Y:S01]  /*22b0*/  USHF.L.U32 UR6, UR4, 0x1, URZ ;  /* 0x0000000104067899 */ /* 0x000fe2000800063f */
[----:B------:R-:W-:-:S02]  /*22c0*/  FSEL R16, R0, R19, !P3 ;  /* 0x0000001300107208 */ /* 0x000fc40005800000 */
[----:B------:R-:W-:Y:S01]  /*22d0*/  FSEL R9, R3, R62, P1 ;  /* 0x0000003e03097208 */ /* 0x000fe20000800000 */
[----:B------:R-:W-:Y:S01]  /*22e0*/  FMUL R3, R60, 0.25 ;  /* 0x3e8000003c037820 */ /* 0x000fe20000400000 */
[----:B------:R-:W-:Y:S02]  /*22f0*/  FSEL R21, R2, R90, !P4 ;  /* 0x0000005a02157208 */ /* 0x000fe40006000000 */
[----:B------:R-:W-:Y:S02]  /*2300*/  IADD3 R0, R16, -0x3f3504f3, RZ ;  /* 0xc0cafb0d10007810 */ /* 0x000fe40007ffe0ff */
[----:B------:R-:W-:Y:S01]  /*2310*/  LEA.HI R17, R5, R82, RZ, 0x1f ;  /* 0x0000005205117211 */ /* 0x000fe200078ff8ff */
[----:B------:R-:W-:Y:S01]  /*2320*/  FMUL R5, R58, 0.25 ;  /* 0x3e8000003a057820 */ /* 0x000fe20000400000 */
[----:B------:R-:W-:Y:S01]  /*2330*/  FSEL R57, R4, R57, P2 ;  /* 0x0000003904397208 */ /* 0x000fe20001000000 */
[----:B0-----:R-:W-:Y:S01]  /*2340*/  IMAD R79, R79, R24, RZ ;  /* 0x000000184f4f7224 */ /* 0x001fe200078e02ff */
[C---:B------:R-:W-:Y:S01]  /*2350*/  FSETP.GEU.AND P6, PT, |R19|.reuse, 1.175494350822287508e-38, PT ;  /* 0x008000001300780b */ /* 0x040fe20003fce200 */
[----:B------:R-:W-:Y:S01]  /*2360*/  @P2 FMUL R19, R19, 0.25 ;  /* 0x3e80000013132820 */ /* 0x000fe20000400000 */
[----:B------:R-:W-:-:S02]  /*2370*/  IADD3 R4, R21, -0x3f3504f3, RZ ;  /* 0xc0cafb0d15047810 */ /* 0x000fc40007ffe0ff */
[----:B------:R-:W-:Y:S02]  /*2380*/  FSEL R11, R3, R60, P2 ;  /* 0x0000003c030b7208 */ /* 0x000fe40001000000 */
[C---:B------:R-:W-:Y:S01]  /*2390*/  FSETP.GEU.AND P5, PT, |R90|.reuse, 1.175494350822287508e-38, PT ;  /* 0x008000005a00780b */ /* 0x040fe20003fae200 */
[----:B------:R-:W-:Y:S01]  /*23a0*/  @P1 FMUL R90, R90, 0.25 ;  /* 0x3e8000005a5a1820 */ /* 0x000fe20000400000 */
[----:B------:R-:W-:Y:S01]  /*23b0*/  LOP3.LUT R3, R0, 0xff800000, RZ, 0xc0, !PT ;  /* 0xff80000000037812 */ /* 0x000fe200078ec0ff */
[----:B------:R-:W-:Y:S01]  /*23c0*/  IMAD.IADD R0, R8, 0x1, R17 ;  /* 0x0000000108007824 */ /* 0x000fe200078e0211 */
[----:B------:R-:W-:Y:S02]  /*23d0*/  LOP3.LUT R6, R4, 0xff800000, RZ, 0xc0, !PT ;  /* 0xff80000004067812 */ /* 0x000fe400078ec0ff */
[----:B------:R-:W-:Y:S01]  /*23e0*/  FSEL R13, R5, R58, P1 ;  /* 0x0000003a050d7208 */ /* 0x000fe20000800000 */
[----:B------:R-:W-:Y:S01]  /*23f0*/  @!P6 FMUL R19, R19, 16777216 ;  /* 0x4b8000001313e820 */ /* 0x000fe20000400000 */
[----:B------:R-:W-:Y:S01]  /*2400*/  FSEL R2, RZ, -23, P3 ;  /* 0xc1b80000ff027808 */ /* 0x000fe20001800000 */
[----:B------:R-:W-:Y:S01]  /*2410*/  @!P6 FMUL R61, R61, 16777216 ;  /* 0x4b8000003d3de820 */ /* 0x000fe20000400000 */
[-C--:B------:R-:W-:Y:S01]  /*2420*/  I2FP.F32.S32 R5, R3.reuse ;  /* 0x0000000300057245 */ /* 0x080fe20000201400 */
[----:B------:R-:W0:Y:S01]  /*2430*/  MUFU.RCP R10, R19 ;  /* 0x00000013000a7308 */ /* 0x000e220000001000 */
[-C--:B------:R-:W-:Y:S01]  /*2440*/  I2FP.F32.S32 R7, R6.reuse ;  /* 0x0000000600077245 */ /* 0x080fe20000201400 */
[----:B------:R-:W-:Y:S01]  /*2450*/  @!P5 FMUL R90, R90, 16777216 ;  /* 0x4b8000005a5ad820 */ /* 0x000fe20000400000 */
[----:B------:R-:W-:Y:S01]  /*2460*/  IADD3 R3, R16, -R3, RZ ;  /* 0x8000000310037210 */ /* 0x000fe20007ffe0ff */
[----:B------:R-:W-:Y:S01]  /*2470*/  FFMA.FTZ R2, R5, 1.1920928955078125e-07, R2 ;  /* 0x3400000005027823 */ /* 0x000fe20000010002 */
[----:B------:R-:W-:Y:S01]  /*2480*/  IADD3 R6, R21, -R6, RZ ;  /* 0x8000000615067210 */ /* 0x000fe20007ffe0ff */
[----:B------:R-:W-:Y:S01]  /*2490*/  @!P6 FMUL R11, R11, 16777216 ;  /* 0x4b8000000b0be820 */ /* 0x000fe20000400000 */
[----:B------:R-:W-:Y:S01]  /*24a0*/  FSEL R4, RZ, -23, P4 ;  /* 0xc1b80000ff047808 */ /* 0x000fe20002000000 */
[----:B------:R-:W-:Y:S01]  /*24b0*/  FADD R3, R3, -1 ;  /* 0xbf80000003037421 */ /* 0x000fe20000000000 */
[----:B------:R-:W-:Y:S01]  /*24c0*/  MOV R5, 0x3dc6b27f ;  /* 0x3dc6b27f00057802 */ /* 0x000fe20000000f00 */
[----:B------:R-:W-:Y:S01]  /*24d0*/  FADD R6, R6, -1 ;  /* 0xbf80000006067421 */ /* 0x000fe20000000000 */
[----:B------:R-:W-:Y:S01]  /*24e0*/  LOP3.LUT R85, R8, R86, R85, 0xfe, !PT ;  /* 0x0000005608557212 */ /* 0x000fe200078efe55 */
[----:B------:R-:W-:Y:S01]  /*24f0*/  FFMA.FTZ R7, R7, 1.1920928955078125e-07, R4 ;  /* 0x3400000007077823 */ /* 0x000fe20000010004 */
[----:B------:R-:W1:Y:S01]  /*2500*/  MUFU.RCP R8, R90 ;  /* 0x0000005a00087308 */ /* 0x000e620000001000 */
[-C--:B------:R-:W-:Y:S01]  /*2510*/  FFMA.FTZ R4, R3, R5.reuse, -0.16845393180847167969 ;  /* 0xbe2c7f3003047423 */ /* 0x080fe20000010005 */
[C---:B------:R-:W-:Y:S01]  /*2520*/  FFMA.FTZ R5, R6.reuse, R5, -0.16845393180847167969 ;  /* 0xbe2c7f3006057423 */ /* 0x040fe20000010005 */
[----:B------:R-:W-:Y:S01]  /*2530*/  FSEL R15, R15, R56, P2 ;  /* 0x000000380f0f7208 */ /* 0x000fe20001000000 */
[----:B------:R-:W-:Y:S01]  /*2540*/  @!P6 FMUL R57, R57, 16777216 ;  /* 0x4b8000003939e820 */ /* 0x000fe20000400000 */
[----:B------:R-:W-:Y:S01]  /*2550*/  FFMA.FTZ R4, R3, R4, 0.1716887056827545166 ;  /* 0x3e2fcf2a03047423 */ /* 0x000fe20000010004 */
[C---:B------:R-:W-:Y:S01]  /*2560*/  FFMA.FTZ R5, R6.reuse, R5, 0.1716887056827545166 ;  /* 0x3e2fcf2a06057423 */ /* 0x040fe20000010005 */
[----:B------:R-:W-:Y:S01]  /*2570*/  @!P5 FMUL R63, R63, 16777216 ;  /* 0x4b8000003f3fd820 */ /* 0x000fe20000400000 */
[----:B------:R-:W-:Y:S01]  /*2580*/  @!P6 FMUL R15, R15, 16777216 ;  /* 0x4b8000000f0fe820 */ /* 0x000fe20000400000 */
[----:B------:R-:W-:Y:S01]  /*2590*/  @!P5 FMUL R9, R9, 16777216 ;  /* 0x4b8000000909d820 */ /* 0x000fe20000400000 */
[----:B------:R-:W-:Y:S01]  /*25a0*/  FFMA.FTZ R5, R6, R5, -0.17900948226451873779 ;  /* 0xbe374e4306057423 */ /* 0x000fe20000010005 */
[----:B------:R-:W-:Y:S01]  /*25b0*/  @!P5 FMUL R59, R59, 16777216 ;  /* 0x4b8000003b3bd820 */ /* 0x000fe20000400000 */
[----:B------:R-:W-:Y:S01]  /*25c0*/  @!P5 FMUL R13, R13, 16777216 ;  /* 0x4b8000000d0dd820 */ /* 0x000fe20000400000 */
[----:B0-----:R-:W-:Y:S01]  /*25d0*/  FMUL R61, R10, R61 ;  /* 0x0000003d0a3d7220 */ /* 0x001fe20000400000 */
[----:B------:R-:W-:Y:S01]  /*25e0*/  FFMA.FTZ R5, R6, R5, 0.20512372255325317383 ;  /* 0x3e520bf406057423 */ /* 0x000fe20000010005 */
[C---:B------:R-:W-:Y:S01]  /*25f0*/  FMUL R11, R10.reuse, R11 ;  /* 0x0000000b0a0b7220 */ /* 0x040fe20000400000 */
[C---:B------:R-:W-:Y:S01]  /*2600*/  FMUL R12, R10.reuse, R57 ;  /* 0x000000390a0c7220 */ /* 0x040fe20000400000 */
[----:B------:R-:W-:Y:S01]  /*2610*/  FMUL R14, R10, R15 ;  /* 0x0000000f0a0e7220 */ /* 0x000fe20000400000 */
[----:B------:R-:W-:Y:S01]  /*2620*/  FFMA.FTZ R5, R6, R5, -0.24046532809734344482 ;  /* 0xbe763c8b06057423 */ /* 0x000fe20000010005 */
[C---:B------:R-:W-:Y:S01]  /*2630*/  FFMA.FTZ R4, R3.reuse, R4, -0.17900948226451873779 ;  /* 0xbe374e4303047423 */ /* 0x040fe20000010004 */
[C---:B-1----:R-:W-:Y:S01]  /*2640*/  FMUL R63, R8.reuse, R63 ;  /* 0x0000003f083f7220 */ /* 0x042fe20000400000 */
[C---:B------:R-:W-:Y:S01]  /*2650*/  FMUL R9, R8.reuse, R9 ;  /* 0x0000000908097220 */ /* 0x040fe20000400000 */
[C---:B------:R-:W-:Y:S01]  /*2660*/  FMUL R10, R8.reuse, R59 ;  /* 0x0000003b080a7220 */ /* 0x040fe20000400000 */
[----:B------:R-:W-:Y:S01]  /*2670*/  FMUL R8, R8, R13 ;  /* 0x0000000d08087220 */ /* 0x000fe20000400000 */
[----:B------:R-:W-:Y:S01]  /*2680*/  FFMA.FTZ R5, R6, R5, 0.28857114911079406738 ;  /* 0x3e93bf9906057423 */ /* 0x000fe20000010005 */
[----:B------:R-:W-:Y:S01]  /*2690*/  FFMA.FTZ R4, R3, R4, 0.20512372255325317383 ;  /* 0x3e520bf403047423 */ /* 0x000fe20000010004 */
[----:B------:R-:W-:-:S02]  /*26a0*/  F2FP.F16.F32.PACK_AB R11, R11, R14 ;  /* 0x0000000e0b0b723e */ /* 0x000fc400000000ff */
[----:B------:R-:W-:Y:S01]  /*26b0*/  F2FP.F16.F32.PACK_AB R12, R61, R12 ;  /* 0x0000000c3d0c723e */ /* 0x000fe200000000ff */
[----:B------:R-:W-:Y:S01]  /*26c0*/  FFMA.FTZ R5, R6, R5, -0.36067417263984680176 ;  /* 0xbeb8aa4906057423 */ /* 0x000fe20000010005 */
[----:B------:R-:W-:Y:S01]  /*26d0*/  F2FP.F16.F32.PACK_AB R8, R9, R8 ;  /* 0x000000080908723e */ /* 0x000fe200000000ff */
[----:B------:R-:W-:Y:S01]  /*26e0*/  FFMA.FTZ R4, R3, R4, -0.24046532809734344482 ;  /* 0xbe763c8b03047423 */ /* 0x000fe20000010004 */
[----:B------:R-:W-:Y:S01]  /*26f0*/  F2FP.F16.F32.PACK_AB R10, R63, R10 ;  /* 0x0000000a3f0a723e */ /* 0x000fe200000000ff */
[----:B------:R0:W-:Y:S01]  /*2700*/  STS [R84+UR25], R11 ;  /* 0x0000000b54007988 */ /* 0x0001e20008000819 */
[----:B------:R-:W-:Y:S01]  /*2710*/  LOP3.LUT R17, R84, 0x40, RZ, 0x3c, !PT ;  /* 0x0000004054117812 */ /* 0x000fe200078e3cff */
[----:B------:R-:W-:Y:S01]  /*2720*/  FFMA.FTZ R5, R6, R5, 0.48089820146560668945 ;  /* 0x3ef6384a06057423 */ /* 0x000fe20000010005 */
[C---:B------:R-:W-:Y:S01]  /*2730*/  FFMA.FTZ R4, R3.reuse, R4, 0.28857114911079406738 ;  /* 0x3e93bf9903047423 */ /* 0x040fe20000010004 */
[----:B------:R-:W-:Y:S01]  /*2740*/  STS [R84+UR25+0x100], R12 ;  /* 0x0001000c54007988 */ /* 0x000fe20008000819 */
[----:B------:R-:W-:Y:S01]  /*2750*/  ISETP.GE.U32.AND P1, PT, R16, 0x7f800000, PT ;  /* 0x7f8000001000780c */ /* 0x000fe20003f26070 */
[----:B------:R-:W-:Y:S01]  /*2760*/  FFMA.FTZ R5, R6, R5, -0.72134751081466674805 ;  /* 0xbf38aa3b06057423 */ /* 0x000fe20000010005 */
[C---:B------:R-:W-:Y:S01]  /*2770*/  FFMA.FTZ R4, R3.reuse, R4, -0.36067417263984680176 ;  /* 0xbeb8aa4903047423 */ /* 0x040fe20000010004 */
[----:B------:R1:W-:Y:S01]  /*2780*/  STS [R17+UR25+0x400], R8 ;  /* 0x0004000811007988 */ /* 0x0003e20008000819 */
[----:B------:R-:W-:Y:S01]  /*2790*/  LEA R9, R24, R79, 0x2 ;  /* 0x0000004f18097211 */ /* 0x000fe200078e10ff */
[C---:B------:R-:W-:Y:S01]  /*27a0*/  FMUL R5, R6.reuse, R5 ;  /* 0x0000000506057220 */ /* 0x040fe20000400000 */
[C---:B------:R-:W-:Y:S01]  /*27b0*/  FFMA.FTZ R4, R3.reuse, R4, 0.48089820146560668945 ;  /* 0x3ef6384a03047423 */ /* 0x040fe20000010004 */
[----:B------:R2:W-:Y:S01]  /*27c0*/  STS [R17+UR25+0x500], R10 ;  /* 0x0005000a11007988 */ /* 0x0005e20008000819 */
[----:B------:R-:W-:Y:S01]  /*27d0*/  BAR.SYNC.DEFER_BLOCKING 0x0 ;  /* 0x0000000000007b1d */ /* 0x000fe20000010000 */
[----:B------:R-:W-:Y:S01]  /*27e0*/  FMUL R5, R6, R5 ;  /* 0x0000000506057220 */ /* 0x000fe20000400000 */
[----:B------:R-:W-:Y:S01]  /*27f0*/  FFMA.FTZ R4, R3, R4, -0.72134751081466674805 ;  /* 0xbf38aa3b03047423 */ /* 0x000fe20000010004 */
[----:B------:R-:W-:Y:S01]  /*2800*/  ISETP.GE.U32.AND P3, PT, R21, 0x7f800000, PT ;  /* 0x7f8000001500780c */ /* 0x000fe20003f66070 */
[----:B0-----:R-:W-:-:S02]  /*2810*/  IMAD R11, R24, 0x4, R9 ;  /* 0x00000004180b7824 */ /* 0x001fc400078e0209 */
[----:B------:R-:W-:Y:S01]  /*2820*/  FFMA.FTZ R6, R6, 1.4426950216293334961, R5 ;  /* 0x3fb8aa3b06067823 */ /* 0x000fe20000010005 */
[----:B------:R-:W-:Y:S01]  /*2830*/  FMUL R4, R3, R4 ;  /* 0x0000000403047220 */ /* 0x000fe20000400000 */
[----:B------:R-:W-:Y:S02]  /*2840*/  FSETP.NEU.AND P2, PT, R16, RZ, PT ;  /* 0x000000ff1000720b */ /* 0x000fe40003f4d000 */
[----:B------:R-:W-:Y:S01]  /*2850*/  FADD R19, R7, R6 ;  /* 0x0000000607137221 */ /* 0x000fe20000000000 */
[----:B------:R-:W-:Y:S01]  /*2860*/  FMUL R4, R3, R4 ;  /* 0x0000000403047220 */ /* 0x000fe20000400000 */
[----:B------:R-:W-:Y:S02]  /*2870*/  LOP3.LUT R6, R85, 0x4, RZ, 0x3c, !PT ;  /* 0x0000000455067812 */ /* 0x000fe400078e3cff */
[C---:B------:R-:W-:Y:S01]  /*2880*/  LEA R13, R24.reuse, R11, 0x2 ;  /* 0x0000000b180d7211 */ /* 0x040fe200078e10ff */
[----:B------:R-:W-:Y:S01]  /*2890*/  FFMA.FTZ R3, R3, 1.4426950216293334961, R4 ;  /* 0x3fb8aa3b03037823 */ /* 0x000fe20000010004 */
[----:B------:R-:W-:Y:S01]  /*28a0*/  LOP3.LUT R81, R81, 0xf8, RZ, 0xc0, !PT ;  /* 0x000000f851517812 */ /* 0x000fe200078ec0ff */
[----:B------:R-:W0:Y:S01]  /*28b0*/  LDC.64 R4, c[0x0][0x228] ;  /* 0x00008a00ff047b82 */ /* 0x000e220000000a00 */
[----:B------:R-:W-:Y:S01]  /*28c0*/  LEA R15, R24, R13, 0x2 ;  /* 0x0000000d180f7211 */ /* 0x000fe200078e10ff */
[----:B------:R-:W-:Y:S01]  /*28d0*/  FADD R18, R2, R3 ;  /* 0x0000000302127221 */ /* 0x000fe20000000000 */
[----:B------:R-:W-:Y:S01]  /*28e0*/  @P1 MOV R3, 0x7f800000 ;  /* 0x7f80000000031802 */ /* 0x000fe20000000f00 */
[----:B------:R-:W-:Y:S01]  /*28f0*/  IMAD R2, R78, UR5, RZ ;  /* 0x000000054e027c24 */ /* 0x000fe2000f8e02ff */
[----:B------:R-:W-:Y:S01]  /*2900*/  UIMAD.WIDE UR4, UR4, 0x2, URZ ;  /* 0x00000002040478a5 */ /* 0x000fe2000f8e023f */
[----:B-1----:R-:W-:Y:S01]  /*2910*/  @P3 MOV R8, 0x7f800000 ;  /* 0x7f80000000083802 */ /* 0x002fe20000000f00 */
[----:B------:R-:W1:Y:S01]  /*2920*/  LDS R23, [R85+UR25] ;  /* 0x0000001955177984 */ /* 0x000e620008000800 */
[----:B------:R-:W-:Y:S01]  /*2930*/  @P1 FFMA.FTZ R18, R16, R3, +INF ;  /* 0x7f80000010121423 */ /* 0x000fe20000010003 */
[----:B------:R-:W-:Y:S01]  /*2940*/  IMAD.SHL.U32 R3, R2, 0x2, RZ ;  /* 0x0000000202037824 */ /* 0x000fe200078e00ff */
[----:B--2---:R-:W-:Y:S01]  /*2950*/  LEA R17, R24, R15, 0x2 ;  /* 0x0000000f18117211 */ /* 0x004fe200078e10ff */
[----:B------:R-:W2:Y:S01]  /*2960*/  LDS R25, [R6+UR25] ;  /* 0x0000001906197984 */ /* 0x000ea20008000800 */
[----:B------:R-:W-:-:S04]  /*2970*/  IMAD.HI R2, R2, 0x2, RZ ;  /* 0x0000000202027827 */ /* 0x000fc800078e02ff */
[C---:B------:R-:W-:Y:S01]  /*2980*/  @P3 FFMA.FTZ R19, R21.reuse, R8, +INF ;  /* 0x7f80000015133423 */ /* 0x040fe20000010008 */
[C---:B------:R-:W-:Y:S01]  /*2990*/  LEA R20, R24.reuse, R17, 0x2 ;  /* 0x0000001118147211 */ /* 0x040fe200078e10ff */
[----:B------:R-:W3:Y:S01]  /*29a0*/  LDS R85, [R85+UR25+0x200] ;  /* 0x0002001955557984 */ /* 0x000ee20008000800 */
[----:B------:R-:W-:Y:S01]  /*29b0*/  FSETP.NEU.AND P1, PT, R21, RZ, PT ;  /* 0x000000ff1500720b */ /* 0x000fe20003f2d000 */
[----:B------:R-:W-:Y:S01]  /*29c0*/  ULDC UR4, c[0x0][0x27c] ;  /* 0x00009f0000047ab9 */ /* 0x000fe20000000800 */
[----:B------:R-:W-:Y:S01]  /*29d0*/  LEA R21, R24, R20, 0x2 ;  /* 0x0000001418157211 */ /* 0x000fe200078e10ff */
[----:B------:R4:W5:Y:S01]  /*29e0*/  LDS R27, [R6+UR25+0x200] ;  /* 0x00020019061b7984 */ /* 0x0009620008000800 */
[----:B------:R-:W-:Y:S01]  /*29f0*/  FSEL R18, R18, -INF , P2 ;  /* 0xff80000012127808 */ /* 0x000fe20001000000 */
[----:B------:R-:W-:Y:S01]  /*2a00*/  UIMAD UR4, UR24, UR4, URZ ;  /* 0x00000004180472a4 */ /* 0x000fe2000f8e023f */
[----:B0-----:R-:W-:-:S03]  /*2a10*/  IADD3 R16, P4, P5, R3, UR6, R4 ;  /* 0x0000000603107c10 */ /* 0x001fc6000fd9e004 */
[----:B------:R-:W-:Y:S01]  /*2a20*/  FFMA R18, R18, 0.69314718246459960938, R93 ;  /* 0x3f31721812127823 */ /* 0x000fe2000000005d */
[----:B------:R-:W-:Y:S01]  /*2a30*/  USHF.L.U32 UR6, UR4, 0x2, URZ ;  /* 0x0000000204067899 */ /* 0x000fe2000800063f */
[----:B------:R-:W-:Y:S01]  /*2a40*/  IADD3.X R22, R2, UR5, R5, P4, P5 ;  /* 0x0000000502167c10 */ /* 0x000fe2000a7ea405 */
[----:B------:R-:W-:Y:S01]  /*2a50*/  UIMAD.WIDE UR4, UR4, 0x4, URZ ;  /* 0x00000004040478a5 */ /* 0x000fe2000f8e023f */
[-C--:B------:R-:W-:Y:S02]  /*2a60*/  LEA R2, P5, R79, R16.reuse, 0x1 ;  /* 0x000000104f027211 */ /* 0x080fe400078a08ff */
[----:B------:R-:W-:Y:S02]  /*2a70*/  LEA R4, P6, R9, R16, 0x1 ;  /* 0x0000001009047211 */ /* 0x000fe400078c08ff */
[-C--:B------:R-:W-:Y:S02]  /*2a80*/  LEA.HI.X.SX32 R3, R79, R22.reuse, 0x1, P5 ;  /* 0x000000164f037211 */ /* 0x080fe400028f0eff */
[----:B------:R-:W-:-:S02]  /*2a90*/  LEA.HI.X.SX32 R5, R9, R22, 0x1, P6 ;  /* 0x0000001609057211 */ /* 0x000fc400030f0eff */
[-C--:B----4-:R-:W-:Y:S02]  /*2aa0*/  LEA R6, P3, R11, R16.reuse, 0x1 ;  /* 0x000000100b067211 */ /* 0x090fe400078608ff */
[-C--:B------:R-:W-:Y:S02]  /*2ab0*/  LEA R8, P4, R13, R16.reuse, 0x1 ;  /* 0x000000100d087211 */ /* 0x080fe400078808ff */
[----:B------:R-:W-:Y:S02]  /*2ac0*/  LEA R10, P5, R15, R16, 0x1 ;  /* 0x000000100f0a7211 */ /* 0x000fe400078a08ff */
[----:B------:R-:W-:Y:S02]  /*2ad0*/  LEA.HI.X.SX32 R7, R11, R22, 0x1, P3 ;  /* 0x000000160b077211 */ /* 0x000fe400018f0eff */
[----:B------:R-:W-:Y:S01]  /*2ae0*/  LEA R12, P6, R17, R16, 0x1 ;  /* 0x00000010110c7211 */ /* 0x000fe200078c08ff */
[----:B-1----:R0:W-:Y:S01]  /*2af0*/  STG.E.U16 desc[UR26][R2.64], R23 ;  /* 0x0000001702007986 */ /* 0x0021e2000c10151a */
[----:B------:R-:W-:-:S02]  /*2b00*/  LEA.HI.X.SX32 R9, R13, R22, 0x1, P4 ;  /* 0x000000160d097211 */ /* 0x000fc400020f0eff */
[CC--:B------:R-:W-:Y:S01]  /*2b10*/  LEA R14, P3, R20.reuse, R16.reuse, 0x1 ;  /* 0x00000010140e7211 */ /* 0x0c0fe200078608ff */
[----:B--2---:R1:W-:Y:S01]  /*2b20*/  STG.E.U16 desc[UR26][R4.64], R25 ;  /* 0x0000001904007986 */ /* 0x0043e2000c10151a */
[----:B------:R-:W-:Y:S02]  /*2b30*/  LEA R16, P4, R21, R16, 0x1 ;  /* 0x0000001015107211 */ /* 0x000fe400078808ff */
[-C--:B------:R-:W-:Y:S02]  /*2b40*/  LEA.HI.X.SX32 R11, R15, R22.reuse, 0x1, P5 ;  /* 0x000000160f0b7211 */ /* 0x080fe400028f0eff */
[-C--:B------:R-:W-:Y:S02]  /*2b50*/  LEA.HI.X.SX32 R13, R17, R22.reuse, 0x1, P6 ;  /* 0x00000016110d7211 */ /* 0x080fe400030f0eff */
[----:B------:R-:W-:Y:S02]  /*2b60*/  LEA.HI.X.SX32 R15, R20, R22, 0x1, P3 ;  /* 0x00000016140f7211 */ /* 0x000fe400018f0eff */
[----:B0-----:R-:W-:-:S02]  /*2b70*/  PRMT R3, R23, 0x7632, R3 ;  /* 0x0000763217037816 */ /* 0x001fc40000000003 */
[----:B------:R-:W-:Y:S02]  /*2b80*/  LEA.HI.X.SX32 R17, R21, R22, 0x1, P4 ;  /* 0x0000001615117211 */ /* 0x000fe400020f0eff */
[----:B-1----:R-:W-:Y:S01]  /*2b90*/  PRMT R5, R25, 0x7632, R5 ;  /* 0x0000763219057816 */ /* 0x002fe20000000005 */
[----:B------:R0:W-:Y:S01]  /*2ba0*/  STG.E.U16 desc[UR26][R6.64], R3 ;  /* 0x0000000306007986 */ /* 0x0001e2000c10151a */
[----:B------:R-:W-:Y:S01]  /*2bb0*/  FSEL R2, R19, -INF , P1 ;  /* 0xff80000013027808 */ /* 0x000fe20000800000 */
[----:B------:R-:W1:Y:S02]  /*2bc0*/  LDC.64 R20, c[0x0][0x230] ;  /* 0x00008c00ff147b82 */ /* 0x000e640000000a00 */
[----:B------:R2:W-:Y:S02]  /*2bd0*/  STG.E.U16 desc[UR26][R8.64], R5 ;  /* 0x0000000508007986 */ /* 0x0005e4000c10151a */
[----:B------:R-:W-:Y:S02]  /*2be0*/  FFMA R19, R2, 0.69314718246459960938, R101 ;  /* 0x3f31721802137823 */ /* 0x000fe40000000065 */
[----:B---3--:R3:W-:Y:S01]  /*2bf0*/  STG.E.U16 desc[UR26][R10.64], R85 ;  /* 0x000000550a007986 */ /* 0x0087e2000c10151a */
[----:B0-----:R-:W-:-:S03]  /*2c00*/  PRMT R7, R85, 0x7632, R7 ;  /* 0x0000763255077816 */ /* 0x001fc60000000007 */
[----:B-----5:R3:W-:Y:S01]  /*2c10*/  STG.E.U16 desc[UR26][R12.64], R27 ;  /* 0x0000001b0c007986 */ /* 0x0207e2000c10151a */
[C---:B------:R-:W-:Y:S01]  /*2c20*/  SHF.L.U32 R3, R78.reuse, 0x2, RZ ;  /* 0x000000024e037819 */ /* 0x040fe200000006ff */
[----:B------:R-:W-:Y:S01]  /*2c30*/  IMAD.HI R78, R78, 0x4, RZ ;  /* 0x000000044e4e7827 */ /* 0x000fe200078e02ff */
[----:B--2---:R-:W-:Y:S01]  /*2c40*/  PRMT R8, R27, 0x7632, R8 ;  /* 0x000076321b087816 */ /* 0x004fe20000000008 */
[----:B------:R3:W-:Y:S04]  /*2c50*/  STG.E.U16 desc[UR26][R14.64], R7 ;  /* 0x000000070e007986 */ /* 0x0007e8000c10151a */
[----:B------:R3:W-:Y:S01]  /*2c60*/  STG.E.U16 desc[UR26][R16.64], R8 ;  /* 0x0000000810007986 */ /* 0x0007e2000c10151a */
[----:B------:R-:W-:Y:S01]  /*2c70*/  BAR.SYNC.DEFER_BLOCKING 0x0 ;  /* 0x0000000000007b1d */ /* 0x000fe20000010000 */
[----:B-1----:R-:W-:-:S04]  /*2c80*/  IADD3 R2, P1, P2, R3, UR6, R20 ;  /* 0x0000000603027c10 */ /* 0x002fc8000fa3e014 */
[----:B------:R-:W-:Y:S01]  /*2c90*/  IADD3.X R3, R78, UR5, R21, P1, P2 ;  /* 0x000000054e037c10 */ /* 0x000fe20008fe4415 */
[----:B------:R3:W-:Y:S02]  /*2ca0*/  STS.64 [R81+UR25], R18 ;  /* 0x0000001251007988 */ /* 0x0007e40008000a19 */
[----:B------:R-:W-:Y:S06]  /*2cb0*/  BAR.SYNC.DEFER_BLOCKING 0x0 ;  /* 0x0000000000007b1d */ /* 0x000fec0000010000 */
[----:B------:R-:W-:Y:S05]  /*2cc0*/  @P0 EXIT ;  /* 0x000000000000094d */ /* 0x000fea0003800000 */
[----:B------:R-:W0:Y:S04]  /*2cd0*/  LDS R5, [R0] ;  /* 0x0000000000057984 */ /* 0x000e280000000800 */
[----:B0-----:R-:W-:Y:S01]  /*2ce0*/  STG.E desc[UR26][R2.64], R5 ;  /* 0x0000000502007986 */ /* 0x001fe2000c10191a */
[----:B------:R-:W-:Y:S05]  /*2cf0*/  EXIT ;  /* 0x000000000000794d */ /* 0x000fea0003800000 */
.L_x_2:
[----:B------:R-:W-:-:S00]  /*2d00*/  BRA `(.L_x_2) ;  /* 0xfffffffc00fc7947 */ /* 0x000fc0000383ffff */
[----:B------:R-:W-:-:S00]  /*2d10*/  NOP ;  /* 0x0000000000007918 */ /* 0x000fc00000000000 */
        /* <DEDUP_REMOVED lines=14> */
.L_x_3:


//--------------------- .nv.global.init           --------------------------
	.section	.nv.global.init,"aw",@progbits
.nv.global.init:
	.type		_$_str,@object
	.size		_$_str,(.L_0 - _$_str)
_$_str:
        /*0000*/ 	.byte	0x5f, 0x5f, 0x43, 0x55, 0x44, 0x41, 0x5f, 0x46, 0x54, 0x5a, 0x00
.L_0:


//--------------------- .nv.shared.attn_fwd       --------------------------
	.section	.nv.shared.attn_fwd,"aw",@nobits
	.sectionflags	@""
	.align	16
	.zero		1024


//--------------------- .nv.shared.reserved.0     --------------------------
	.section	.nv.shared.reserved.0,"aw",@nobits
	.weak		__nv_reservedSMEM_offset_0_alias
	.size		__nv_reservedSMEM_offset_0_alias, 0, 0
	.other		__nv_reservedSMEM_offset_0_alias,@"STO_CUDA_RESERVED_SHARED STV_DEFAULT"
__nv_reservedSMEM_offset_0_alias:
	.zero		0


//--------------------- .nv.constant0.attn_fwd    --------------------------
	.section	.nv.constant0.attn_fwd,"a",@progbits
	.sectionflags	@""
	.align	4
.nv.constant0.attn_fwd:
	.zero		664


//--------------------- SYMBOLS --------------------------

	.type		.nv.reservedSmem.offset0,@object
	.size		.nv.reservedSmem.offset0,0x4
